	.target	sm_90a

	.elftype	@"ET_EXEC"


//--------------------- .note.nv.tkinfo           --------------------------
	.section	.note.nv.tkinfo,"",@"SHT_NOTE"
	.sectionflags	@"SHF_NOTE_NV_TKINFO"
	.tkinfo
        /*0018*/ 	.word	0x00000002
        /*0030*/ 	.string	""
        /*0030*/ 	.string	"ptxas"
        /*0030*/ 	.string	"Cuda compilation tools, release 13.0, V13.0.88"
        /*0030*/ 	.string	"Build cuda_13.0.r13.0/compiler.36424714_0"
        /*0030*/ 	.string	"-arch sm_90a -m 64 "



//--------------------- .note.nv.cuinfo           --------------------------
	.section	.note.nv.cuinfo,"",@"SHT_NOTE"
	.sectionflags	@"SHF_NOTE_NV_CUINFO"
        /*0018*/ 	.short	0x0002
        /*001a*/ 	.short	0x005a
        /*001c*/ 	.short	0x0082
	.zero		2


//--------------------- .nv.info                  --------------------------
	.section	.nv.info,"",@"SHT_CUDA_INFO"
	.align	4


	//----- nvinfo : EIATTR_REGCOUNT
	.align		4
        /*0000*/ 	.byte	0x04, 0x2f
        /*0002*/ 	.short	(.L_15 - .L_14)
	.align		4
.L_14:
        /*0004*/ 	.word	index@(_ZN7cutlass13device_kernelINS_4gemm6kernel13GemmUniversalIN4cute5tupleIJiiiiEEENS1_10collective13CollectiveMmaINS1_34MainloopSm90TmaGmmaWarpSpecializedILi3ENS5_IJNS4_1CILi2EEENSA_ILi1EEESC_EEENS1_35KernelTmaWarpSpecializedCooperativeEEENS5_IJNSA_ILi128EEENSA_ILi160EEESG_EEENS_6half_tENS5_IJlSC_lEEESJ_SK_NS4_8TiledMMAINS4_8MMA_AtomIJNS4_4SM904GMMA25MMA_64x32x16_F32F16F16_SSILNSO_5MajorE0ELSQ_0ELNSO_7ScaleInE1ELSR_1EEEEEENS4_6LayoutISD_NS5_IJSC_NSA_ILi0EEESV_EEEEENS5_IJNS4_10UnderscoreESY_SY_EEEEENS4_13SM90_TMA_LOADENS4_14ComposedLayoutINS4_7SwizzleILi3ELi4ELi3EEENS4_18smem_ptr_flag_bitsILi16EEENSU_INS5_IJNSA_ILi8EEENSA_ILi64EEEEEENS5_IJS18_SC_EEEEEEEvNS4_8identityENS4_23SM90_TMA_LOAD_MULTICASTES1C_vS1D_EENS_8epilogue10collective6detail29Sm90TmaWarpSpecializedAdapterINS1H_15DefaultEpilogueISJ_SK_SK_NS1G_6thread17LinearCombinationISJ_Li1EffLNS1L_9ScaleType4KindE0ELNS_15FloatRoundStyleE2ESJ_EENS1_15EpilogueDefaultEEEEEvvEEEEvNT_6ParamsE)
        /*0008*/ 	.word	0x000000a8


	//----- nvinfo : EIATTR_FRAME_SIZE
	.align		4
.L_15:
        /*000c*/ 	.byte	0x04, 0x11
        /*000e*/ 	.short	(.L_17 - .L_16)
	.align		4
.L_16:
        /*0010*/ 	.word	index@(_ZN7cutlass13device_kernelINS_4gemm6kernel13GemmUniversalIN4cute5tupleIJiiiiEEENS1_10collective13CollectiveMmaINS1_34MainloopSm90TmaGmmaWarpSpecializedILi3ENS5_IJNS4_1CILi2EEENSA_ILi1EEESC_EEENS1_35KernelTmaWarpSpecializedCooperativeEEENS5_IJNSA_ILi128EEENSA_ILi160EEESG_EEENS_6half_tENS5_IJlSC_lEEESJ_SK_NS4_8TiledMMAINS4_8MMA_AtomIJNS4_4SM904GMMA25MMA_64x32x16_F32F16F16_SSILNSO_5MajorE0ELSQ_0ELNSO_7ScaleInE1ELSR_1EEEEEENS4_6LayoutISD_NS5_IJSC_NSA_ILi0EEESV_EEEEENS5_IJNS4_10UnderscoreESY_SY_EEEEENS4_13SM90_TMA_LOADENS4_14ComposedLayoutINS4_7SwizzleILi3ELi4ELi3EEENS4_18smem_ptr_flag_bitsILi16EEENSU_INS5_IJNSA_ILi8EEENSA_ILi64EEEEEENS5_IJS18_SC_EEEEEEEvNS4_8identityENS4_23SM90_TMA_LOAD_MULTICASTES1C_vS1D_EENS_8epilogue10collective6detail29Sm90TmaWarpSpecializedAdapterINS1H_15DefaultEpilogueISJ_SK_SK_NS1G_6thread17LinearCombinationISJ_Li1EffLNS1L_9ScaleType4KindE0ELNS_15FloatRoundStyleE2ESJ_EENS1_15EpilogueDefaultEEEEEvvEEEEvNT_6ParamsE)
        /*0014*/ 	.word	0x00000000


	//----- nvinfo : EIATTR_MIN_STACK_SIZE
	.align		4
.L_17:
        /*0018*/ 	.byte	0x04, 0x12
        /*001a*/ 	.short	(.L_19 - .L_18)
	.align		4
.L_18:
        /*001c*/ 	.word	index@(_ZN7cutlass13device_kernelINS_4gemm6kernel13GemmUniversalIN4cute5tupleIJiiiiEEENS1_10collective13CollectiveMmaINS1_34MainloopSm90TmaGmmaWarpSpecializedILi3ENS5_IJNS4_1CILi2EEENSA_ILi1EEESC_EEENS1_35KernelTmaWarpSpecializedCooperativeEEENS5_IJNSA_ILi128EEENSA_ILi160EEESG_EEENS_6half_tENS5_IJlSC_lEEESJ_SK_NS4_8TiledMMAINS4_8MMA_AtomIJNS4_4SM904GMMA25MMA_64x32x16_F32F16F16_SSILNSO_5MajorE0ELSQ_0ELNSO_7ScaleInE1ELSR_1EEEEEENS4_6LayoutISD_NS5_IJSC_NSA_ILi0EEESV_EEEEENS5_IJNS4_10UnderscoreESY_SY_EEEEENS4_13SM90_TMA_LOADENS4_14ComposedLayoutINS4_7SwizzleILi3ELi4ELi3EEENS4_18smem_ptr_flag_bitsILi16EEENSU_INS5_IJNSA_ILi8EEENSA_ILi64EEEEEENS5_IJS18_SC_EEEEEEEvNS4_8identityENS4_23SM90_TMA_LOAD_MULTICASTES1C_vS1D_EENS_8epilogue10collective6detail29Sm90TmaWarpSpecializedAdapterINS1H_15DefaultEpilogueISJ_SK_SK_NS1G_6thread17LinearCombinationISJ_Li1EffLNS1L_9ScaleType4KindE0ELNS_15FloatRoundStyleE2ESJ_EENS1_15EpilogueDefaultEEEEEvvEEEEvNT_6ParamsE)
        /*0020*/ 	.word	0x00000000
.L_19:


//--------------------- .nv.compat                --------------------------
	.section	.nv.compat,"",@"SHT_CUDA_COMPAT_INFO"
	.align	4
        /*0000*/ 	.byte	0x02, 0x09, 0x01, 0x00, 0x02, 0x02, 0x04, 0x00, 0x02, 0x05, 0x05, 0x00, 0x03, 0x07, 0x01, 0x01
        /*0010*/ 	.byte	0x02, 0x03, 0x01, 0x00, 0x02, 0x06, 0x01, 0x00, 0x04, 0x0b, 0x08, 0x00, 0x00, 0x00, 0x00, 0x00
        /*0020*/ 	.byte	0x00, 0x00, 0x00, 0x00


//--------------------- .nv.info._ZN7cutlass13device_kernelINS_4gemm6kernel13GemmUniversalIN4cute5tupleIJiiiiEEENS1_10collective13CollectiveMmaINS1_34MainloopSm90TmaGmmaWarpSpecializedILi3ENS5_IJNS4_1CILi2EEENSA_ILi1EEESC_EEENS1_35KernelTmaWarpSpecializedCooperativeEEENS5_IJNSA_ILi128EEENSA_ILi160EEESG_EEENS_6half_tENS5_IJlSC_lEEESJ_SK_NS4_8TiledMMAINS4_8MMA_AtomIJNS4_4SM904GMMA25MMA_64x32x16_F32F16F16_SSILNSO_5MajorE0ELSQ_0ELNSO_7ScaleInE1ELSR_1EEEEEENS4_6LayoutISD_NS5_IJSC_NSA_ILi0EEESV_EEEEENS5_IJNS4_10UnderscoreESY_SY_EEEEENS4_13SM90_TMA_LOADENS4_14ComposedLayoutINS4_7SwizzleILi3ELi4ELi3EEENS4_18smem_ptr_flag_bitsILi16EEENSU_INS5_IJNSA_ILi8EEENSA_ILi64EEEEEENS5_IJS18_SC_EEEEEEEvNS4_8identityENS4_23SM90_TMA_LOAD_MULTICASTES1C_vS1D_EENS_8epilogue10collective6detail29Sm90TmaWarpSpecializedAdapterINS1H_15DefaultEpilogueISJ_SK_SK_NS1G_6thread17LinearCombinationISJ_Li1EffLNS1L_9ScaleType4KindE0ELNS_15FloatRoundStyleE2ESJ_EENS1_15EpilogueDefaultEEEEEvvEEEEvNT_6ParamsE --------------------------
	.section	.nv.info._ZN7cutlass13device_kernelINS_4gemm6kernel13GemmUniversalIN4cute5tupleIJiiiiEEENS1_10collective13CollectiveMmaINS1_34MainloopSm90TmaGmmaWarpSpecializedILi3ENS5_IJNS4_1CILi2EEENSA_ILi1EEESC_EEENS1_35KernelTmaWarpSpecializedCooperativeEEENS5_IJNSA_ILi128EEENSA_ILi160EEESG_EEENS_6half_tENS5_IJlSC_lEEESJ_SK_NS4_8TiledMMAINS4_8MMA_AtomIJNS4_4SM904GMMA25MMA_64x32x16_F32F16F16_SSILNSO_5MajorE0ELSQ_0ELNSO_7ScaleInE1ELSR_1EEEEEENS4_6LayoutISD_NS5_IJSC_NSA_ILi0EEESV_EEEEENS5_IJNS4_10UnderscoreESY_SY_EEEEENS4_13SM90_TMA_LOADENS4_14ComposedLayoutINS4_7SwizzleILi3ELi4ELi3EEENS4_18smem_ptr_flag_bitsILi16EEENSU_INS5_IJNSA_ILi8EEENSA_ILi64EEEEEENS5_IJS18_SC_EEEEEEEvNS4_8identityENS4_23SM90_TMA_LOAD_MULTICASTES1C_vS1D_EENS_8epilogue10collective6detail29Sm90TmaWarpSpecializedAdapterINS1H_15DefaultEpilogueISJ_SK_SK_NS1G_6thread17LinearCombinationISJ_Li1EffLNS1L_9ScaleType4KindE0ELNS_15FloatRoundStyleE2ESJ_EENS1_15EpilogueDefaultEEEEEvvEEEEvNT_6ParamsE,"",@"SHT_CUDA_INFO"
	.sectionflags	@""
	.align	4


	//----- nvinfo : EIATTR_CUDA_API_VERSION
	.align		4
        /*0000*/ 	.byte	0x04, 0x37
        /*0002*/ 	.short	(.L_21 - .L_20)
.L_20:
        /*0004*/ 	.word	0x00000082


	//----- nvinfo : EIATTR_KPARAM_INFO
	.align		4
.L_21:
        /*0008*/ 	.byte	0x04, 0x17
        /*000a*/ 	.short	(.L_23 - .L_22)
.L_22:
        /*000c*/ 	.word	0x00000000
        /*0010*/ 	.short	0x0000
        /*0012*/ 	.short	0x0070
        /*0014*/ 	.byte	0x00, 0xf0, 0x01, 0x10


	//----- nvinfo : EIATTR_SPARSE_MMA_MASK
	.align		4
.L_23:
        /*0018*/ 	.byte	0x03, 0x50
        /*001a*/ 	.short	0x0000


	//----- nvinfo : EIATTR_MAXREG_COUNT
	.align		4
        /*001c*/ 	.byte	0x03, 0x1b
        /*001e*/ 	.short	0x00a8


	//----- nvinfo : EIATTR_NUM_BARRIERS
	.align		4
        /*0020*/ 	.byte	0x02, 0x4c
        /*0022*/ 	.byte	0x01
	.zero		1


	//----- nvinfo : EIATTR_EXTERNS
	.align		4
        /*0024*/ 	.byte	0x04, 0x0f
        /*0026*/ 	.short	(.L_25 - .L_24)


	//   ....[0]....
	.align		4
.L_24:
        /*0028*/ 	.word	index@(__assertfail)


	//----- nvinfo : EIATTR_MERCURY_ISA_VERSION
	.align		4
.L_25:
        /*002c*/ 	.byte	0x03, 0x5f
        /*002e*/ 	.short	0x0101


	//----- nvinfo : EIATTR_INT_WARP_WIDE_INSTR_OFFSETS
	.align		4
        /*0030*/ 	.byte	0x04, 0x31
        /*0032*/ 	.short	(.L_27 - .L_26)


	//   ....[0]....
.L_26:
        /*0034*/ 	.word	0x00000460


	//   ....[1]....
        /*0038*/ 	.word	0x00000490


	//   ....[2]....
        /*003c*/ 	.word	0x00000650


	//----- nvinfo : EIATTR_COOP_GROUP_MASK_REGIDS
	.align		4
.L_27:
        /*0040*/ 	.byte	0x04, 0x29
        /*0042*/ 	.short	(.L_29 - .L_28)


	//   ....[0]....
.L_28:
        /*0044*/ 	.word	0xffffffff


	//   ....[1]....
        /*0048*/ 	.word	0xffffffff


	//   ....[2]....
        /*004c*/ 	.word	0xffffffff


	//   ....[3]....
        /*0050*/ 	.word	0xffffffff


	//   ....[4]....
        /*0054*/ 	.word	0xffffffff


	//   ....[5]....
        /*0058*/ 	.word	0xffffffff


	//----- nvinfo : EIATTR_COOP_GROUP_INSTR_OFFSETS
	.align		4
.L_29:
        /*005c*/ 	.byte	0x04, 0x28
        /*005e*/ 	.short	(.L_31 - .L_30)


	//   ....[0]....
.L_30:
        /*0060*/ 	.word	0x00000060


	//   ....[1]....
        /*0064*/ 	.word	0x00000070


	//   ....[2]....
        /*0068*/ 	.word	0x00000130


	//   ....[3]....
        /*006c*/ 	.word	0x000002b0


	//   ....[4]....
        /*0070*/ 	.word	0x000007d0


	//   ....[5]....
        /*0074*/ 	.word	0x00001210


	//----- nvinfo : EIATTR_REG_RECONFIG
	.align		4
.L_31:
        /*0078*/ 	.byte	0x01, 0x54
	.zero		2


	//----- nvinfo : EIATTR_SYSCALL_OFFSETS
	.align		4
        /*007c*/ 	.byte	0x04, 0x46
        /*007e*/ 	.short	(.L_33 - .L_32)


	//   ....[0]....
.L_32:
        /*0080*/ 	.word	0x000013d0


	//----- nvinfo : EIATTR_MBARRIER_INSTR_OFFSETS
	.align		4
.L_33:
        /*0084*/ 	.byte	0x04, 0x39
        /*0086*/ 	.short	(.L_35 - .L_34)


	//   ....[0]....
.L_34:
        /*0088*/ 	.word	0x00000230
        /*008c*/ 	.word	0x000000ff
        /*0090*/ 	.word	0x00000000
        /*0094*/ 	.short	0x0100
        /*0096*/ 	.byte	0x08
	.zero		1


	//   ....[1]....
        /*0098*/ 	.word	0x00000240
        /*009c*/ 	.word	0x000000ff
        /*00a0*/ 	.word	0x00000018
        /*00a4*/ 	.short	0x0100
        /*00a6*/ 	.byte	0x08
	.zero		1


	//   ....[2]....
        /*00a8*/ 	.word	0x00000250
        /*00ac*/ 	.word	0x000000ff
        /*00b0*/ 	.word	0x00000008
        /*00b4*/ 	.short	0x0100
        /*00b6*/ 	.byte	0x08
	.zero		1


	//   ....[3]....
        /*00b8*/ 	.word	0x00000260
        /*00bc*/ 	.word	0x000000ff
        /*00c0*/ 	.word	0x00000020
        /*00c4*/ 	.short	0x0100
        /*00c6*/ 	.byte	0x08
	.zero		1


	//   ....[4]....
        /*00c8*/ 	.word	0x00000270
        /*00cc*/ 	.word	0x000000ff
        /*00d0*/ 	.word	0x00000010
        /*00d4*/ 	.short	0x0100
        /*00d6*/ 	.byte	0x08
	.zero		1


	//   ....[5]....
        /*00d8*/ 	.word	0x00000280
        /*00dc*/ 	.word	0x000000ff
        /*00e0*/ 	.word	0x00000028
        /*00e4*/ 	.short	0x0100
        /*00e6*/ 	.byte	0x08
	.zero		1


	//   ....[6]....
        /*00e8*/ 	.word	0x000006d0
        /*00ec*/ 	.word	0x000000ff
        /*00f0*/ 	.word	0x00000040
        /*00f4*/ 	.short	0x0100
        /*00f6*/ 	.byte	0x06
	.zero		1


	//   ....[7]....
        /*00f8*/ 	.word	0x00000760
        /*00fc*/ 	.word	0x000000ff
        /*0100*/ 	.word	0x00000048
        /*0104*/ 	.short	0x0100
        /*0106*/ 	.byte	0x06
	.zero		1


	//   ....[8]....
        /*0108*/ 	.word	0x00001490
        /*010c*/ 	.word	0x00000003
        /*0110*/ 	.word	0x00000000
        /*0114*/ 	.short	0x010a
        /*0116*/ 	.byte	0x3f
	.zero		1


	//   ....[9]....
        /*0118*/ 	.word	0x000014d0
        /*011c*/ 	.word	0x00000003
        /*0120*/ 	.word	0x00000000
        /*0124*/ 	.short	0x010a
        /*0126*/ 	.byte	0x3f
	.zero		1


	//   ....[10]....
        /*0128*/ 	.word	0x00002720
        /*012c*/ 	.word	0x00000005
        /*0130*/ 	.word	0x00000000
        /*0134*/ 	.short	0x010a
        /*0136*/ 	.byte	0x3f
	.zero		1


	//   ....[11]....
        /*0138*/ 	.word	0x00002760
        /*013c*/ 	.word	0x00000005
        /*0140*/ 	.word	0x00000000
        /*0144*/ 	.short	0x010a
        /*0146*/ 	.byte	0x3f
	.zero		1


	//   ....[12]....
        /*0148*/ 	.word	0x00003780
        /*014c*/ 	.word	0x00000005
        /*0150*/ 	.word	0x00000000
        /*0154*/ 	.short	0x0101
        /*0156*/ 	.byte	0x3f
	.zero		1


	//   ....[13]....
        /*0158*/ 	.word	0x000039a0
        /*015c*/ 	.word	0x00000003
        /*0160*/ 	.word	0x00000000
        /*0164*/ 	.short	0x0101
        /*0166*/ 	.byte	0x3f
	.zero		1


	//   ....[14]....
        /*0168*/ 	.word	0x00009b80
        /*016c*/ 	.word	0x00000014
        /*0170*/ 	.word	0x00000018
        /*0174*/ 	.short	0x010a
        /*0176*/ 	.byte	0x3f
	.zero		1


	//   ....[15]....
        /*0178*/ 	.word	0x00009fc0
        /*017c*/ 	.word	0x00000003
        /*0180*/ 	.word	0x00000048
        /*0184*/ 	.short	0x0101
        /*0186*/ 	.byte	0x3f
	.zero		1


	//   ....[16]....
        /*0188*/ 	.word	0x0000a710
        /*018c*/ 	.word	0x00000007
        /*0190*/ 	.word	0x00000000
        /*0194*/ 	.short	0x010a
        /*0196*/ 	.byte	0x3f
	.zero		1


	//   ....[17]....
        /*0198*/ 	.word	0x0000a790
        /*019c*/ 	.word	0x00000006
        /*01a0*/ 	.word	0x00000000
        /*01a4*/ 	.short	0x010a
        /*01a6*/ 	.byte	0x3f
	.zero		1


	//   ....[18]....
        /*01a8*/ 	.word	0x0000a820
        /*01ac*/ 	.word	0x00000003
        /*01b0*/ 	.word	0x00000000
        /*01b4*/ 	.short	0x010a
        /*01b6*/ 	.byte	0x3f
	.zero		1


	//   ....[19]....
        /*01b8*/ 	.word	0x0000a880
        /*01bc*/ 	.word	0x00000003
        /*01c0*/ 	.word	0x00000000
        /*01c4*/ 	.short	0x010a
        /*01c6*/ 	.byte	0x3f
	.zero		1


	//   ....[20]....
        /*01c8*/ 	.word	0x0000a8d0
        /*01cc*/ 	.word	0x00000005
        /*01d0*/ 	.word	0x00000000
        /*01d4*/ 	.short	0x010a
        /*01d6*/ 	.byte	0x3f
	.zero		1


	//   ....[21]....
        /*01d8*/ 	.word	0x0000a9a0
        /*01dc*/ 	.word	0x00000014
        /*01e0*/ 	.word	0x00000018
        /*01e4*/ 	.short	0x010a
        /*01e6*/ 	.byte	0x3f
	.zero		1


	//   ....[22]....
        /*01e8*/ 	.word	0x0000aa70
        /*01ec*/ 	.word	0x00000007
        /*01f0*/ 	.word	0x00000000
        /*01f4*/ 	.short	0x010a
        /*01f6*/ 	.byte	0x3f
	.zero		1


	//   ....[23]....
        /*01f8*/ 	.word	0x0000aac0
        /*01fc*/ 	.word	0x00000006
        /*0200*/ 	.word	0x00000000
        /*0204*/ 	.short	0x010a
        /*0206*/ 	.byte	0x3f
	.zero		1


	//----- nvinfo : EIATTR_NUM_MBARRIERS
	.align		4
.L_35:
        /*0208*/ 	.byte	0x03, 0x38
        /*020a*/ 	.short	0x0008


	//----- nvinfo : EIATTR_EXIT_INSTR_OFFSETS
	.align		4
        /*020c*/ 	.byte	0x04, 0x1c
        /*020e*/ 	.short	(.L_37 - .L_36)


	//   ....[0]....
.L_36:
        /*0210*/ 	.word	0x00000930


	//   ....[1]....
        /*0214*/ 	.word	0x00001140


	//   ....[2]....
        /*0218*/ 	.word	0x000092b0


	//   ....[3]....
        /*021c*/ 	.word	0x00009810


	//   ....[4]....
        /*0220*/ 	.word	0x0000a870


	//----- nvinfo : EIATTR_MAX_THREADS
	.align		4
.L_37:
        /*0224*/ 	.byte	0x04, 0x05
        /*0226*/ 	.short	(.L_39 - .L_38)
.L_38:
        /*0228*/ 	.word	0x00000180
        /*022c*/ 	.word	0x00000001
        /*0230*/ 	.word	0x00000001


	//----- nvinfo : EIATTR_CRS_STACK_SIZE
	.align		4
.L_39:
        /*0234*/ 	.byte	0x04, 0x1e
        /*0236*/ 	.short	(.L_41 - .L_40)
.L_40:
        /*0238*/ 	.word	0x00000000


	//----- nvinfo : EIATTR_CBANK_PARAM_SIZE
	.align		4
.L_41:
        /*023c*/ 	.byte	0x03, 0x19
        /*023e*/ 	.short	0x0470


	//----- nvinfo : EIATTR_PARAM_CBANK
	.align		4
        /*0240*/ 	.byte	0x04, 0x0a
        /*0242*/ 	.short	(.L_43 - .L_42)
	.align		4
.L_42:
        /*0244*/ 	.word	index@(.nv.constant0._ZN7cutlass13device_kernelINS_4gemm6kernel13GemmUniversalIN4cute5tupleIJiiiiEEENS1_10collective13CollectiveMmaINS1_34MainloopSm90TmaGmmaWarpSpecializedILi3ENS5_IJNS4_1CILi2EEENSA_ILi1EEESC_EEENS1_35KernelTmaWarpSpecializedCooperativeEEENS5_IJNSA_ILi128EEENSA_ILi160EEESG_EEENS_6half_tENS5_IJlSC_lEEESJ_SK_NS4_8TiledMMAINS4_8MMA_AtomIJNS4_4SM904GMMA25MMA_64x32x16_F32F16F16_SSILNSO_5MajorE0ELSQ_0ELNSO_7ScaleInE1ELSR_1EEEEEENS4_6LayoutISD_NS5_IJSC_NSA_ILi0EEESV_EEEEENS5_IJNS4_10UnderscoreESY_SY_EEEEENS4_13SM90_TMA_LOADENS4_14ComposedLayoutINS4_7SwizzleILi3ELi4ELi3EEENS4_18smem_ptr_flag_bitsILi16EEENSU_INS5_IJNSA_ILi8EEENSA_ILi64EEEEEENS5_IJS18_SC_EEEEEEEvNS4_8identityENS4_23SM90_TMA_LOAD_MULTICASTES1C_vS1D_EENS_8epilogue10collective6detail29Sm90TmaWarpSpecializedAdapterINS1H_15DefaultEpilogueISJ_SK_SK_NS1G_6thread17LinearCombinationISJ_Li1EffLNS1L_9ScaleType4KindE0ELNS_15FloatRoundStyleE2ESJ_EENS1_15EpilogueDefaultEEEEEvvEEEEvNT_6ParamsE)
        /*0248*/ 	.short	0x0210
        /*024a*/ 	.short	0x0470


	//----- nvinfo : EIATTR_SW_WAR
	.align		4
.L_43:
        /*024c*/ 	.byte	0x04, 0x36
        /*024e*/ 	.short	(.L_45 - .L_44)
.L_44:
        /*0250*/ 	.word	0x00000008
.L_45:


//--------------------- .nv.callgraph             --------------------------
	.section	.nv.callgraph,"",@"SHT_CUDA_CALLGRAPH"
	.align	4
	.sectionentsize	8
	.align		4
        /*0000*/ 	.word	0x00000000
	.align		4
        /*0004*/ 	.word	0xffffffff
	.align		4
        /*0008*/ 	.word	index@(_ZN7cutlass13device_kernelINS_4gemm6kernel13GemmUniversalIN4cute5tupleIJiiiiEEENS1_10collective13CollectiveMmaINS1_34MainloopSm90TmaGmmaWarpSpecializedILi3ENS5_IJNS4_1CILi2EEENSA_ILi1EEESC_EEENS1_35KernelTmaWarpSpecializedCooperativeEEENS5_IJNSA_ILi128EEENSA_ILi160EEESG_EEENS_6half_tENS5_IJlSC_lEEESJ_SK_NS4_8TiledMMAINS4_8MMA_AtomIJNS4_4SM904GMMA25MMA_64x32x16_F32F16F16_SSILNSO_5MajorE0ELSQ_0ELNSO_7ScaleInE1ELSR_1EEEEEENS4_6LayoutISD_NS5_IJSC_NSA_ILi0EEESV_EEEEENS5_IJNS4_10UnderscoreESY_SY_EEEEENS4_13SM90_TMA_LOADENS4_14ComposedLayoutINS4_7SwizzleILi3ELi4ELi3EEENS4_18smem_ptr_flag_bitsILi16EEENSU_INS5_IJNSA_ILi8EEENSA_ILi64EEEEEENS5_IJS18_SC_EEEEEEEvNS4_8identityENS4_23SM90_TMA_LOAD_MULTICASTES1C_vS1D_EENS_8epilogue10collective6detail29Sm90TmaWarpSpecializedAdapterINS1H_15DefaultEpilogueISJ_SK_SK_NS1G_6thread17LinearCombinationISJ_Li1EffLNS1L_9ScaleType4KindE0ELNS_15FloatRoundStyleE2ESJ_EENS1_15EpilogueDefaultEEEEEvvEEEEvNT_6ParamsE)
	.align		4
        /*000c*/ 	.word	index@(__assertfail)
	.align		4
        /*0010*/ 	.word	0x00000000
	.align		4
        /*0014*/ 	.word	0xfffffffe
	.align		4
        /*0018*/ 	.word	0x00000000
	.align		4
        /*001c*/ 	.word	0xfffffffd
	.align		4
        /*0020*/ 	.word	0x00000000
	.align		4
        /*0024*/ 	.word	0xfffffffc


//--------------------- .nv.constant4             --------------------------
	.section	.nv.constant4,"a",@progbits
	.align	8
	.align		8
.nv.constant4:
        /*0000*/ 	.dword	__assertfail
	.align		8
        /*0008*/ 	.dword	__unnamed_1
	.align		8
        /*0010*/ 	.dword	_ZN40_INTERNAL_89bd4cdf_4_k_cu_7a378791_196054cuda3std3__45__cpo5beginE
	.align		8
        /*0018*/ 	.dword	_ZN40_INTERNAL_89bd4cdf_4_k_cu_7a378791_196054cuda3std3__45__cpo3endE
	.align		8
        /*0020*/ 	.dword	_ZN40_INTERNAL_89bd4cdf_4_k_cu_7a378791_196054cuda3std3__45__cpo6cbeginE
	.align		8
        /*0028*/ 	.dword	_ZN40_INTERNAL_89bd4cdf_4_k_cu_7a378791_196054cuda3std3__45__cpo4cendE
	.align		8
        /*0030*/ 	.dword	_ZN40_INTERNAL_89bd4cdf_4_k_cu_7a378791_196054cuda3std3__442_GLOBAL__N__89bd4cdf_4_k_cu_7a378791_196056ignoreE
	.align		8
        /*0038*/ 	.dword	_ZN40_INTERNAL_89bd4cdf_4_k_cu_7a378791_196054cuda3std3__419piecewise_constructE
	.align		8
        /*0040*/ 	.dword	_ZN40_INTERNAL_89bd4cdf_4_k_cu_7a378791_196054cuda3std3__48in_placeE
	.align		8
        /*0048*/ 	.dword	_ZN40_INTERNAL_89bd4cdf_4_k_cu_7a378791_196054cuda3std6ranges3__45__cpo4swapE
	.align		8
        /*0050*/ 	.dword	_ZN40_INTERNAL_89bd4cdf_4_k_cu_7a378791_196054cuda3std6ranges3__45__cpo9iter_moveE
	.align		8
        /*0058*/ 	.dword	_ZN40_INTERNAL_89bd4cdf_4_k_cu_7a378791_196054cute7productE
	.align		8
        /*0060*/ 	.dword	_ZN40_INTERNAL_89bd4cdf_4_k_cu_7a378791_196054cute1_E
	.align		8
        /*0068*/ 	.dword	$str$22
	.align		8
        /*0070*/ 	.dword	$str$23


//--------------------- .text._ZN7cutlass13device_kernelINS_4gemm6kernel13GemmUniversalIN4cute5tupleIJiiiiEEENS1_10collective13CollectiveMmaINS1_34MainloopSm90TmaGmmaWarpSpecializedILi3ENS5_IJNS4_1CILi2EEENSA_ILi1EEESC_EEENS1_35KernelTmaWarpSpecializedCooperativeEEENS5_IJNSA_ILi128EEENSA_ILi160EEESG_EEENS_6half_tENS5_IJlSC_lEEESJ_SK_NS4_8TiledMMAINS4_8MMA_AtomIJNS4_4SM904GMMA25MMA_64x32x16_F32F16F16_SSILNSO_5MajorE0ELSQ_0ELNSO_7ScaleInE1ELSR_1EEEEEENS4_6LayoutISD_NS5_IJSC_NSA_ILi0EEESV_EEEEENS5_IJNS4_10UnderscoreESY_SY_EEEEENS4_13SM90_TMA_LOADENS4_14ComposedLayoutINS4_7SwizzleILi3ELi4ELi3EEENS4_18smem_ptr_flag_bitsILi16EEENSU_INS5_IJNSA_ILi8EEENSA_ILi64EEEEEENS5_IJS18_SC_EEEEEEEvNS4_8identityENS4_23SM90_TMA_LOAD_MULTICASTES1C_vS1D_EENS_8epilogue10collective6detail29Sm90TmaWarpSpecializedAdapterINS1H_15DefaultEpilogueISJ_SK_SK_NS1G_6thread17LinearCombinationISJ_Li1EffLNS1L_9ScaleType4KindE0ELNS_15FloatRoundStyleE2ESJ_EENS1_15EpilogueDefaultEEEEEvvEEEEvNT_6ParamsE --------------------------
	.section	.text._ZN7cutlass13device_kernelINS_4gemm6kernel13GemmUniversalIN4cute5tupleIJiiiiEEENS1_10collective13CollectiveMmaINS1_34MainloopSm90TmaGmmaWarpSpecializedILi3ENS5_IJNS4_1CILi2EEENSA_ILi1EEESC_EEENS1_35KernelTmaWarpSpecializedCooperativeEEENS5_IJNSA_ILi128EEENSA_ILi160EEESG_EEENS_6half_tENS5_IJlSC_lEEESJ_SK_NS4_8TiledMMAINS4_8MMA_AtomIJNS4_4SM904GMMA25MMA_64x32x16_F32F16F16_SSILNSO_5MajorE0ELSQ_0ELNSO_7ScaleInE1ELSR_1EEEEEENS4_6LayoutISD_NS5_IJSC_NSA_ILi0EEESV_EEEEENS5_IJNS4_10UnderscoreESY_SY_EEEEENS4_13SM90_TMA_LOADENS4_14ComposedLayoutINS4_7SwizzleILi3ELi4ELi3EEENS4_18smem_ptr_flag_bitsILi16EEENSU_INS5_IJNSA_ILi8EEENSA_ILi64EEEEEENS5_IJS18_SC_EEEEEEEvNS4_8identityENS4_23SM90_TMA_LOAD_MULTICASTES1C_vS1D_EENS_8epilogue10collective6detail29Sm90TmaWarpSpecializedAdapterINS1H_15DefaultEpilogueISJ_SK_SK_NS1G_6thread17LinearCombinationISJ_Li1EffLNS1L_9ScaleType4KindE0ELNS_15FloatRoundStyleE2ESJ_EENS1_15EpilogueDefaultEEEEEvvEEEEvNT_6ParamsE,"ax",@progbits
	.align	128
.text._ZN7cutlass13device_kernelINS_4gemm6kernel13GemmUniversalIN4cute5tupleIJiiiiEEENS1_10collective13CollectiveMmaINS1_34MainloopSm90TmaGmmaWarpSpecializedILi3ENS5_IJNS4_1CILi2EEENSA_ILi1EEESC_EEENS1_35KernelTmaWarpSpecializedCooperativeEEENS5_IJNSA_ILi128EEENSA_ILi160EEESG_EEENS_6half_tENS5_IJlSC_lEEESJ_SK_NS4_8TiledMMAINS4_8MMA_AtomIJNS4_4SM904GMMA25MMA_64x32x16_F32F16F16_SSILNSO_5MajorE0ELSQ_0ELNSO_7ScaleInE1ELSR_1EEEEEENS4_6LayoutISD_NS5_IJSC_NSA_ILi0EEESV_EEEEENS5_IJNS4_10UnderscoreESY_SY_EEEEENS4_13SM90_TMA_LOADENS4_14ComposedLayoutINS4_7SwizzleILi3ELi4ELi3EEENS4_18smem_ptr_flag_bitsILi16EEENSU_INS5_IJNSA_ILi8EEENSA_ILi64EEEEEENS5_IJS18_SC_EEEEEEEvNS4_8identityENS4_23SM90_TMA_LOAD_MULTICASTES1C_vS1D_EENS_8epilogue10collective6detail29Sm90TmaWarpSpecializedAdapterINS1H_15DefaultEpilogueISJ_SK_SK_NS1G_6thread17LinearCombinationISJ_Li1EffLNS1L_9ScaleType4KindE0ELNS_15FloatRoundStyleE2ESJ_EENS1_15EpilogueDefaultEEEEEvvEEEEvNT_6ParamsE:
        .type           _ZN7cutlass13device_kernelINS_4gemm6kernel13GemmUniversalIN4cute5tupleIJiiiiEEENS1_10collective13CollectiveMmaINS1_34MainloopSm90TmaGmmaWarpSpecializedILi3ENS5_IJNS4_1CILi2EEENSA_ILi1EEESC_EEENS1_35KernelTmaWarpSpecializedCooperativeEEENS5_IJNSA_ILi128EEENSA_ILi160EEESG_EEENS_6half_tENS5_IJlSC_lEEESJ_SK_NS4_8TiledMMAINS4_8MMA_AtomIJNS4_4SM904GMMA25MMA_64x32x16_F32F16F16_SSILNSO_5MajorE0ELSQ_0ELNSO_7ScaleInE1ELSR_1EEEEEENS4_6LayoutISD_NS5_IJSC_NSA_ILi0EEESV_EEEEENS5_IJNS4_10UnderscoreESY_SY_EEEEENS4_13SM90_TMA_LOADENS4_14ComposedLayoutINS4_7SwizzleILi3ELi4ELi3EEENS4_18smem_ptr_flag_bitsILi16EEENSU_INS5_IJNSA_ILi8EEENSA_ILi64EEEEEENS5_IJS18_SC_EEEEEEEvNS4_8identityENS4_23SM90_TMA_LOAD_MULTICASTES1C_vS1D_EENS_8epilogue10collective6detail29Sm90TmaWarpSpecializedAdapterINS1H_15DefaultEpilogueISJ_SK_SK_NS1G_6thread17LinearCombinationISJ_Li1EffLNS1L_9ScaleType4KindE0ELNS_15FloatRoundStyleE2ESJ_EENS1_15EpilogueDefaultEEEEEvvEEEEvNT_6ParamsE,@function
        .size           _ZN7cutlass13device_kernelINS_4gemm6kernel13GemmUniversalIN4cute5tupleIJiiiiEEENS1_10collective13CollectiveMmaINS1_34MainloopSm90TmaGmmaWarpSpecializedILi3ENS5_IJNS4_1CILi2EEENSA_ILi1EEESC_EEENS1_35KernelTmaWarpSpecializedCooperativeEEENS5_IJNSA_ILi128EEENSA_ILi160EEESG_EEENS_6half_tENS5_IJlSC_lEEESJ_SK_NS4_8TiledMMAINS4_8MMA_AtomIJNS4_4SM904GMMA25MMA_64x32x16_F32F16F16_SSILNSO_5MajorE0ELSQ_0ELNSO_7ScaleInE1ELSR_1EEEEEENS4_6LayoutISD_NS5_IJSC_NSA_ILi0EEESV_EEEEENS5_IJNS4_10UnderscoreESY_SY_EEEEENS4_13SM90_TMA_LOADENS4_14ComposedLayoutINS4_7SwizzleILi3ELi4ELi3EEENS4_18smem_ptr_flag_bitsILi16EEENSU_INS5_IJNSA_ILi8EEENSA_ILi64EEEEEENS5_IJS18_SC_EEEEEEEvNS4_8identityENS4_23SM90_TMA_LOAD_MULTICASTES1C_vS1D_EENS_8epilogue10collective6detail29Sm90TmaWarpSpecializedAdapterINS1H_15DefaultEpilogueISJ_SK_SK_NS1G_6thread17LinearCombinationISJ_Li1EffLNS1L_9ScaleType4KindE0ELNS_15FloatRoundStyleE2ESJ_EENS1_15EpilogueDefaultEEEEEvvEEEEvNT_6ParamsE,(.L_x_229 - _ZN7cutlass13device_kernelINS_4gemm6kernel13GemmUniversalIN4cute5tupleIJiiiiEEENS1_10collective13CollectiveMmaINS1_34MainloopSm90TmaGmmaWarpSpecializedILi3ENS5_IJNS4_1CILi2EEENSA_ILi1EEESC_EEENS1_35KernelTmaWarpSpecializedCooperativeEEENS5_IJNSA_ILi128EEENSA_ILi160EEESG_EEENS_6half_tENS5_IJlSC_lEEESJ_SK_NS4_8TiledMMAINS4_8MMA_AtomIJNS4_4SM904GMMA25MMA_64x32x16_F32F16F16_SSILNSO_5MajorE0ELSQ_0ELNSO_7ScaleInE1ELSR_1EEEEEENS4_6LayoutISD_NS5_IJSC_NSA_ILi0EEESV_EEEEENS5_IJNS4_10UnderscoreESY_SY_EEEEENS4_13SM90_TMA_LOADENS4_14ComposedLayoutINS4_7SwizzleILi3ELi4ELi3EEENS4_18smem_ptr_flag_bitsILi16EEENSU_INS5_IJNSA_ILi8EEENSA_ILi64EEEEEENS5_IJS18_SC_EEEEEEEvNS4_8identityENS4_23SM90_TMA_LOAD_MULTICASTES1C_vS1D_EENS_8epilogue10collective6detail29Sm90TmaWarpSpecializedAdapterINS1H_15DefaultEpilogueISJ_SK_SK_NS1G_6thread17LinearCombinationISJ_Li1EffLNS1L_9ScaleType4KindE0ELNS_15FloatRoundStyleE2ESJ_EENS1_15EpilogueDefaultEEEEEvvEEEEvNT_6ParamsE)
        .other          _ZN7cutlass13device_kernelINS_4gemm6kernel13GemmUniversalIN4cute5tupleIJiiiiEEENS1_10collective13CollectiveMmaINS1_34MainloopSm90TmaGmmaWarpSpecializedILi3ENS5_IJNS4_1CILi2EEENSA_ILi1EEESC_EEENS1_35KernelTmaWarpSpecializedCooperativeEEENS5_IJNSA_ILi128EEENSA_ILi160EEESG_EEENS_6half_tENS5_IJlSC_lEEESJ_SK_NS4_8TiledMMAINS4_8MMA_AtomIJNS4_4SM904GMMA25MMA_64x32x16_F32F16F16_SSILNSO_5MajorE0ELSQ_0ELNSO_7ScaleInE1ELSR_1EEEEEENS4_6LayoutISD_NS5_IJSC_NSA_ILi0EEESV_EEEEENS5_IJNS4_10UnderscoreESY_SY_EEEEENS4_13SM90_TMA_LOADENS4_14ComposedLayoutINS4_7SwizzleILi3ELi4ELi3EEENS4_18smem_ptr_flag_bitsILi16EEENSU_INS5_IJNSA_ILi8EEENSA_ILi64EEEEEENS5_IJS18_SC_EEEEEEEvNS4_8identityENS4_23SM90_TMA_LOAD_MULTICASTES1C_vS1D_EENS_8epilogue10collective6detail29Sm90TmaWarpSpecializedAdapterINS1H_15DefaultEpilogueISJ_SK_SK_NS1G_6thread17LinearCombinationISJ_Li1EffLNS1L_9ScaleType4KindE0ELNS_15FloatRoundStyleE2ESJ_EENS1_15EpilogueDefaultEEEEEvvEEEEvNT_6ParamsE,@"STO_CUDA_ENTRY STV_DEFAULT"
_ZN7cutlass13device_kernelINS_4gemm6kernel13GemmUniversalIN4cute5tupleIJiiiiEEENS1_10collective13CollectiveMmaINS1_34MainloopSm90TmaGmmaWarpSpecializedILi3ENS5_IJNS4_1CILi2EEENSA_ILi1EEESC_EEENS1_35KernelTmaWarpSpecializedCooperativeEEENS5_IJNSA_ILi128EEENSA_ILi160EEESG_EEENS_6half_tENS5_IJlSC_lEEESJ_SK_NS4_8TiledMMAINS4_8MMA_AtomIJNS4_4SM904GMMA25MMA_64x32x16_F32F16F16_SSILNSO_5MajorE0ELSQ_0ELNSO_7ScaleInE1ELSR_1EEEEEENS4_6LayoutISD_NS5_IJSC_NSA_ILi0EEESV_EEEEENS5_IJNS4_10UnderscoreESY_SY_EEEEENS4_13SM90_TMA_LOADENS4_14ComposedLayoutINS4_7SwizzleILi3ELi4ELi3EEENS4_18smem_ptr_flag_bitsILi16EEENSU_INS5_IJNSA_ILi8EEENSA_ILi64EEEEEENS5_IJS18_SC_EEEEEEEvNS4_8identityENS4_23SM90_TMA_LOAD_MULTICASTES1C_vS1D_EENS_8epilogue10collective6detail29Sm90TmaWarpSpecializedAdapterINS1H_15DefaultEpilogueISJ_SK_SK_NS1G_6thread17LinearCombinationISJ_Li1EffLNS1L_9ScaleType4KindE0ELNS_15FloatRoundStyleE2ESJ_EENS1_15EpilogueDefaultEEEEEvvEEEEvNT_6ParamsE:
[----:B------:R-:W0:Y:S01]  /*0000*/  LDC R1, c[0x0][0x28] ;  /* 0x00000a00ff017b82 */ /* 0x000e220000000800 */
[----:B------:R-:W1:Y:S01]  /*0010*/  S2R R18, SR_TID.X ;  /* 0x0000000000127919 */ /* 0x000e620000002100 */
[----:B------:R-:W-:Y:S01]  /*0020*/  ELECT P0, URZ, PT ;  /* 0x00000000003f782f */ /* 0x000fe20003800000 */
[----:B------:R-:W-:Y:S01]  /*0030*/  BSSY B0, `(.L_x_0) ;  /* 0x000000f000007945 */ /* 0x000fe20003800000 */
[--C-:B-1----:R-:W-:Y:S02]  /*0040*/  SHF.R.U32.HI R0, RZ, 0x5, R18.reuse ;  /* 0x00000005ff007819 */ /* 0x102fe40000011612 */
[----:B------:R-:W-:-:S03]  /*0050*/  SHF.R.U32.HI R3, RZ, 0x7, R18 ;  /* 0x00000007ff037819 */ /* 0x000fc60000011612 */
[----:B------:R-:W1:Y:S04]  /*0060*/  SHFL.IDX PT, R2, R0, RZ, 0x1f ;  /* 0x00001fff00027589 */ /* 0x000e6800000e0000 */
[----:B------:R2:W3:Y:S01]  /*0070*/  SHFL.IDX PT, R5, R3, RZ, 0x1f ;  /* 0x00001fff03057589 */ /* 0x0004e200000e0000 */
[----:B-1----:R-:W-:-:S13]  /*0080*/  ISETP.NE.OR P0, PT, R2, RZ, !P0 ;  /* 0x000000ff0200720c */ /* 0x002fda0004705670 */
[----:B0-23--:R-:W-:Y:S05]  /*0090*/  @P0 BRA `(.L_x_1) ;  /* 0x0000000000200947 */ /* 0x00dfea0003800000 */
[----:B------:R-:W-:Y:S02]  /*00a0*/  ULDC.64 UR4, c[0x0][0x198] ;  /* 0x0000660000047ab9 */ /* 0x000fe40000000a00 */
[----:B------:R-:W-:Y:S02]  /*00b0*/  UIADD3 UR6, UP0, UR4, 0xf0, URZ ;  /* 0x000000f004067890 */ /* 0x000fe4000ff1e03f */
[----:B------:R-:W-:Y:S02]  /*00c0*/  UIADD3 UR4, UP1, UR4, 0x1f0, URZ ;  /* 0x000001f004047890 */ /* 0x000fe4000ff3e03f */
[----:B------:R-:W-:Y:S02]  /*00d0*/  UIADD3.X UR7, URZ, UR5, URZ, UP0, !UPT ;  /* 0x000000053f077290 */ /* 0x000fe400087fe43f */
[----:B------:R-:W-:-:S07]  /*00e0*/  UIADD3.X UR5, URZ, UR5, URZ, UP1, !UPT ;  /* 0x000000053f057290 */ /* 0x000fce0008ffe43f */
[----:B------:R0:W-:Y:S02]  /*00f0*/  UTMACCTL.PF [UR6] ;  /* 0x00000000060079b9 */ /* 0x0001e40008040000 */
[----:B------:R0:W-:Y:S02]  /*0100*/  UTMACCTL.PF [UR4] ;  /* 0x00000000040079b9 */ /* 0x0001e40008040000 */
[----:B0-----:R-:W-:Y:S01]  /*0110*/  NOP ;  /* 0x0000000000007918 */ /* 0x001fe20000000000 */
.L_x_1:
[----:B------:R-:W-:Y:S05]  /*0120*/  BSYNC B0 ;  /* 0x0000000000007941 */ /* 0x000fea0003800000 */
.L_x_0:
[----:B------:R-:W0:Y:S02]  /*0130*/  SHFL.IDX PT, R3, R0, RZ, 0x1f ;  /* 0x00001fff00037589 */ /* 0x000e2400000e0000 */
[----:B0-----:R-:W-:-:S13]  /*0140*/  ISETP.NE.AND P0, PT, R3, RZ, PT ;  /* 0x000000ff0300720c */ /* 0x001fda0003f05270 */
[----:B------:R-:W-:Y:S05]  /*0150*/  @P0 BRA `(.L_x_2) ;  /* 0x0000000000500947 */ /* 0x000fea0003800000 */
[----:B------:R-:W0:Y:S01]  /*0160*/  S2UR UR8, SR_CgaCtaId ;  /* 0x00000000000879c3 */ /* 0x000e220000008800 */
[----:B------:R-:W-:Y:S01]  /*0170*/  UMOV UR4, 0x400 ;  /* 0x0000040000047882 */ /* 0x000fe20000000000 */
[----:B------:R-:W-:Y:S01]  /*0180*/  UMOV UR5, 0x1 ;  /* 0x0000000100057882 */ /* 0x000fe20000000000 */
[----:B------:R-:W-:Y:S01]  /*0190*/  UMOV UR6, 0x4 ;  /* 0x0000000400067882 */ /* 0x000fe20000000000 */
[----:B------:R-:W-:Y:S01]  /*01a0*/  ELECT P0, URZ, PT ;  /* 0x00000000003f782f */ /* 0x000fe20003800000 */
[----:B------:R-:W-:-:S04]  /*01b0*/  UIADD3 UR6, -UR6, 0x100000, URZ ;  /* 0x0010000006067890 */ /* 0x000fc8000fffe13f */
[----:B------:R-:W-:Y:S02]  /*01c0*/  USHF.L.U32 UR7, UR6, 0xb, URZ ;  /* 0x0000000b06077899 */ /* 0x000fe4000800063f */
[----:B------:R-:W-:Y:S02]  /*01d0*/  USHF.L.U32 UR6, UR6, 0x1, URZ ;  /* 0x0000000106067899 */ /* 0x000fe4000800063f */
[----:B0-----:R-:W-:Y:S02]  /*01e0*/  ULEA UR8, UR8, UR4, 0x18 ;  /* 0x0000000408087291 */ /* 0x001fe4000f8ec03f */
[----:B------:R-:W-:-:S04]  /*01f0*/  UIADD3 UR4, -UR5, 0x100000, URZ ;  /* 0x0010000005047890 */ /* 0x000fc8000fffe13f */
[----:B------:R-:W-:Y:S02]  /*0200*/  USHF.L.U32 UR5, UR4, 0xb, URZ ;  /* 0x0000000b04057899 */ /* 0x000fe4000800063f */
[----:B------:R-:W-:Y:S01]  /*0210*/  USHF.L.U32 UR4, UR4, 0x1, URZ ;  /* 0x0000000104047899 */ /* 0x000fe2000800063f */
[----:B------:R-:W0:Y:S11]  /*0220*/  FENCE.VIEW.ASYNC.S ;  /* 0x00000000000073c6 */ /* 0x000e360000000000 */
[----:B0-----:R0:W1:Y:S01]  /*0230*/  SYNCS.EXCH.64 URZ, [UR8], UR4 ;  /* 0x00000004083f75b2 */ /* 0x0010620008000100 */
[----:B------:R0:W2:Y:S01]  /*0240*/  SYNCS.EXCH.64 URZ, [UR8+0x18], UR6 ;  /* 0x00001806083f75b2 */ /* 0x0000a20008000100 */
[----:B------:R0:W3:Y:S01]  /*0250*/  SYNCS.EXCH.64 URZ, [UR8+0x8], UR4 ;  /* 0x00000804083f75b2 */ /* 0x0000e20008000100 */
[----:B------:R0:W4:Y:S01]  /*0260*/  SYNCS.EXCH.64 URZ, [UR8+0x20], UR6 ;  /* 0x00002006083f75b2 */ /* 0x0001220008000100 */
[----:B------:R0:W0:Y:S01]  /*0270*/  SYNCS.EXCH.64 URZ, [UR8+0x10], UR4 ;  /* 0x00001004083f75b2 */ /* 0x0000220008000100 */
[----:B------:R0:W0:Y:S01]  /*0280*/  SYNCS.EXCH.64 URZ, [UR8+0x28], UR6 ;  /* 0x00002806083f75b2 */ /* 0x0000220008000100 */
[----:B------:R-:W-:Y:S01]  /*0290*/  NOP ;  /* 0x0000000000007918 */ /* 0x000fe20000000000 */
.L_x_2:
[----:B------:R-:W-:Y:S01]  /*02a0*/  SHF.R.S32.HI R7, RZ, 0x1f, R18 ;  /* 0x0000001fff077819 */ /* 0x000fe20000011412 */
[----:B------:R-:W5:Y:S01]  /*02b0*/  SHFL.IDX PT, R0, R0, RZ, 0x1f ;  /* 0x00001fff00007589 */ /* 0x000f6200000e0000 */
[----:B0-----:R-:W0:Y:S01]  /*02c0*/  S2UR UR8, SR_CTAID.X ;  /* 0x00000000000879c3 */ /* 0x001e220000002500 */
[----:B------:R-:W-:Y:S02]  /*02d0*/  ELECT P0, URZ, PT ;  /* 0x00000000003f782f */ /* 0x000fe40003800000 */
[----:B------:R-:W-:Y:S01]  /*02e0*/  LEA.HI R7, R7, R18, RZ, 0x7 ;  /* 0x0000001207077211 */ /* 0x000fe200078f38ff */
[----:B------:R-:W1:Y:S01]  /*02f0*/  S2R R4, SR_CTAID.Y ;  /* 0x0000000000047919 */ /* 0x000e620000002600 */
[----:B------:R-:W-:Y:S01]  /*0300*/  SHF.R.S32.HI R8, RZ, 0x1f, R3 ;  /* 0x0000001fff087819 */ /* 0x000fe20000011403 */
[----:B------:R-:W-:Y:S01]  /*0310*/  ULDC UR4, c[0x0][0x150] ;  /* 0x0000540000047ab9 */ /* 0x000fe20000000800 */
[----:B------:R-:W-:Y:S01]  /*0320*/  LOP3.LUT R7, R7, 0xffffff80, RZ, 0xc0, !PT ;  /* 0xffffff8007077812 */ /* 0x000fe200078ec0ff */
[----:B------:R-:W-:Y:S01]  /*0330*/  NOP ;  /* 0x0000000000007918 */ /* 0x000fe20000000000 */
[----:B------:R-:W-:Y:S01]  /*0340*/  LEA.HI R8, R8, R3, RZ, 0x2 ;  /* 0x0000000308087211 */ /* 0x000fe200078f10ff */
[----:B------:R-:W2:Y:S01]  /*0350*/  LDC R10, c[0x0][0x144] ;  /* 0x00005100ff0a7b82 */ /* 0x000ea20000000800 */
[----:B------:R-:W-:Y:S01]  /*0360*/  NOP ;  /* 0x0000000000007918 */ /* 0x000fe20000000000 */
[----:B------:R-:W-:Y:S01]  /*0370*/  IMAD.IADD R6, R18, 0x1, -R7 ;  /* 0x0000000112067824 */ /* 0x000fe200078e0a07 */
[----:B------:R-:W-:Y:S01]  /*0380*/  LOP3.LUT R8, R8, 0x3ffffffc, RZ, 0xc0, !PT ;  /* 0x3ffffffc08087812 */ /* 0x000fe200078ec0ff */
[----:B------:R-:W-:Y:S01]  /*0390*/  IMAD.MOV.U32 R23, RZ, RZ, 0x1 ;  /* 0x00000001ff177424 */ /* 0x000fe200078e00ff */
[----:B------:R-:W-:-:S02]  /*03a0*/  ISETP.NE.AND P3, PT, R5, RZ, PT ;  /* 0x000000ff0500720c */ /* 0x000fc40003f65270 */
[----:B------:R-:W-:Y:S01]  /*03b0*/  SHF.R.S32.HI R7, RZ, 0x1f, R6 ;  /* 0x0000001fff077819 */ /* 0x000fe20000011406 */
[----:B------:R-:W-:Y:S01]  /*03c0*/  IMAD.IADD R8, R3, 0x1, -R8 ;  /* 0x0000000103087824 */ /* 0x000fe200078e0a08 */
[----:B------:R-:W3:Y:S02]  /*03d0*/  LDC R13, c[0x0][0x140] ;  /* 0x00005000ff0d7b82 */ /* 0x000ee40000000800 */
[----:B------:R-:W-:Y:S02]  /*03e0*/  LEA.HI R7, R7, R6, RZ, 0x3 ;  /* 0x0000000607077211 */ /* 0x000fe400078f18ff */
[----:B-----5:R-:W-:Y:S02]  /*03f0*/  ISETP.NE.OR P0, PT, R0, RZ, !P0 ;  /* 0x000000ff0000720c */ /* 0x020fe40004705670 */
[--C-:B------:R-:W-:Y:S02]  /*0400*/  SHF.R.S32.HI R0, RZ, 0x3, R7.reuse ;  /* 0x00000003ff007819 */ /* 0x100fe40000011407 */
[----:B------:R-:W-:-:S02]  /*0410*/  SHF.R.S32.HI R7, RZ, 0x1f, R7 ;  /* 0x0000001fff077819 */ /* 0x000fc40000011407 */
[----:B0-----:R-:W-:Y:S02]  /*0420*/  I2FP.F32.U32 R9, UR8 ;  /* 0x0000000800097c45 */ /* 0x001fe40008201000 */
[----:B------:R-:W-:-:S03]  /*0430*/  LEA.HI R7, R7, R0, RZ, 0x2 ;  /* 0x0000000007077211 */ /* 0x000fc600078f10ff */
[----:B------:R-:W-:Y:S01]  /*0440*/  FMUL R9, R9, UR4 ;  /* 0x0000000409097c20 */ /* 0x000fe20008400000 */
[----:B------:R-:W-:Y:S01]  /*0450*/  LOP3.LUT R7, R7, 0xfffffffc, RZ, 0xc0, !PT ;  /* 0xfffffffc07077812 */ /* 0x000fe200078ec0ff */
[----:B------:R-:W-:Y:S01]  /*0460*/  VOTEU.ALL UP0, P0 ;  /* 0x00000000003f7886 */ /* 0x000fe20000000000 */
[----:B-1----:R-:W-:Y:S01]  /*0470*/  I2FP.F32.U32 R3, R4 ;  /* 0x0000000400037245 */ /* 0x002fe20000201000 */
[----:B------:R-:W-:Y:S01]  /*0480*/  ULDC UR4, c[0x0][0x154] ;  /* 0x0000550000047ab9 */ /* 0x000fe20000000800 */
[----:B------:R-:W-:Y:S01]  /*0490*/  VOTEU.ALL UP1, P0 ;  /* 0x00000000003f7886 */ /* 0x000fe20000020000 */
[----:B------:R-:W0:Y:S01]  /*04a0*/  F2I.U32.TRUNC.NTZ R9, R9 ;  /* 0x0000000900097305 */ /* 0x000e22000020f000 */
[----:B------:R-:W-:Y:S01]  /*04b0*/  IMAD.IADD R7, R0, 0x1, -R7 ;  /* 0x0000000100077824 */ /* 0x000fe200078e0a07 */
[----:B------:R-:W1:Y:S01]  /*04c0*/  @!UP0 S2UR UR7, SR_CgaCtaId ;  /* 0x00000000000789c3 */ /* 0x000e620000008800 */
[----:B------:R-:W-:Y:S01]  /*04d0*/  FMUL R12, R3, UR4 ;  /* 0x00000004030c7c20 */ /* 0x000fe20008400000 */
[----:B------:R-:W-:Y:S01]  /*04e0*/  UMOV UR4, 0x20 ;  /* 0x0000002000047882 */ /* 0x000fe20000000000 */
[----:B------:R-:W-:Y:S01]  /*04f0*/  IMAD R8, R8, 0x4, R7 ;  /* 0x0000000408087824 */ /* 0x000fe200078e0207 */
[----:B------:R-:W-:Y:S01]  /*0500*/  @!UP0 UMOV UR6, 0x400 ;  /* 0x0000040000068882 */ /* 0x000fe20000000000 */
[----:B------:R-:W-:-:S04]  /*0510*/  @!UP0 UIADD3 UR4, -UR4, 0x100000, URZ ;  /* 0x0010000004048890 */ /* 0x000fc8000fffe13f */
[----:B------:R-:W-:Y:S02]  /*0520*/  @!UP0 USHF.L.U32 UR5, UR4, 0xb, URZ ;  /* 0x0000000b04058899 */ /* 0x000fe4000800063f */
[----:B------:R-:W-:Y:S01]  /*0530*/  @!UP0 USHF.L.U32 UR4, UR4, 0x1, URZ ;  /* 0x0000000104048899 */ /* 0x000fe2000800063f */
[----:B---3--:R-:W-:Y:S01]  /*0540*/  ISETP.EQ.U32.AND P2, PT, R13, 0x1, PT ;  /* 0x000000010d00780c */ /* 0x008fe20003f42070 */
[----:B------:R-:W3:Y:S01]  /*0550*/  F2I.U32.TRUNC.NTZ R12, R12 ;  /* 0x0000000c000c7305 */ /* 0x000ee2000020f000 */
[----:B------:R-:W-:Y:S01]  /*0560*/  LEA.HI R0, R8, R8, RZ, 0x1 ;  /* 0x0000000808007211 */ /* 0x000fe200078f08ff */
[----:B------:R-:W5:Y:S03]  /*0570*/  LDC R7, c[0x0][0x148] ;  /* 0x00005200ff077b82 */ /* 0x000f660000000800 */
[----:B------:R-:W-:Y:S01]  /*0580*/  LOP3.LUT R11, R0, 0xfffffffe, RZ, 0xc0, !PT ;  /* 0xfffffffe000b7812 */ /* 0x000fe200078ec0ff */
[----:B0-----:R-:W-:Y:S01]  /*0590*/  IMAD.MOV R15, RZ, RZ, -R9 ;  /* 0x000000ffff0f7224 */ /* 0x001fe200078e0a09 */
[----:B------:R-:W-:-:S03]  /*05a0*/  SHF.R.S32.HI R9, RZ, 0x1f, R2 ;  /* 0x0000001fff097819 */ /* 0x000fc60000011402 */
[----:B--2---:R-:W-:Y:S01]  /*05b0*/  IMAD R3, R10, R15, UR8 ;  /* 0x000000080a037e24 */ /* 0x004fe2000f8e020f */
[----:B------:R-:W-:Y:S01]  /*05c0*/  LEA.HI R9, R9, R2, RZ, 0x2 ;  /* 0x0000000209097211 */ /* 0x000fe200078f10ff */
[C---:B------:R-:W-:Y:S02]  /*05d0*/  IMAD.IADD R0, R8.reuse, 0x1, -R11 ;  /* 0x0000000108007824 */ /* 0x040fe400078e0a0b */
[----:B------:R-:W-:Y:S01]  /*05e0*/  IMAD.SHL.U32 R11, R8, 0x4, RZ ;  /* 0x00000004080b7824 */ /* 0x000fe200078e00ff */
[----:B------:R-:W-:Y:S01]  /*05f0*/  LOP3.LUT R9, R9, 0xfffffffc, RZ, 0xc0, !PT ;  /* 0xfffffffc09097812 */ /* 0x000fe200078ec0ff */
[----:B---3--:R-:W-:Y:S01]  /*0600*/  IMAD.MOV R21, RZ, RZ, -R12 ;  /* 0x000000ffff157224 */ /* 0x008fe200078e0a0c */
[----:B------:R-:W-:Y:S01]  /*0610*/  ISETP.NE.AND P4, PT, R0, R3, PT ;  /* 0x000000030000720c */ /* 0x000fe20003f85270 */
[----:B-1----:R-:W-:Y:S01]  /*0620*/  @!UP0 ULEA UR6, UR7, UR6, 0x18 ;  /* 0x0000000607068291 */ /* 0x002fe2000f8ec03f */
[----:B------:R-:W-:Y:S01]  /*0630*/  LOP3.LUT R22, R8, 0xc, R11, 0x78, !PT ;  /* 0x0000000c08167812 */ /* 0x000fe200078e780b */
[----:B------:R-:W-:Y:S01]  /*0640*/  IMAD.IADD R0, R2, 0x1, -R9 ;  /* 0x0000000102007824 */ /* 0x000fe200078e0a09 */
[----:B------:R-:W-:Y:S01]  /*0650*/  VOTEU.ALL UP0, P0 ;  /* 0x00000000003f7886 */ /* 0x000fe20000000000 */
[----:B------:R-:W-:Y:S01]  /*0660*/  LOP3.LUT P0, RZ, R6, 0x7, RZ, 0xc0, !PT ;  /* 0x0000000706ff7812 */ /* 0x000fe2000780c0ff */
[----:B------:R-:W-:-:S02]  /*0670*/  VIADD R6, R5, 0xffffffff ;  /* 0xffffffff05067836 */ /* 0x000fc40000000000 */
[----:B------:R-:W-:Y:S01]  /*0680*/  ISETP.NE.AND P1, PT, R0, 0x3, PT ;  /* 0x000000030000780c */ /* 0x000fe20003f25270 */
[----:B-----5:R-:W-:Y:S01]  /*0690*/  IMAD R9, R7, R21, R4 ;  /* 0x0000001507097224 */ /* 0x020fe200078e0204 */
[----:B------:R-:W-:Y:S02]  /*06a0*/  ISETP.LT.U32.AND P0, PT, R22, 0x2, !P0 ;  /* 0x000000021600780c */ /* 0x000fe40004701070 */
[----:B------:R-:W-:Y:S01]  /*06b0*/  ISETP.EQ.OR P1, PT, R0, RZ, !P1 ;  /* 0x000000ff0000720c */ /* 0x000fe20004f22670 */
[----:B------:R-:W0:Y:S02]  /*06c0*/  FENCE.VIEW.ASYNC.S ;  /* 0x00000000000073c6 */ /* 0x000e240000000000 */
[----:B0-----:R0:W1:Y:S01]  /*06d0*/  @!UP0 SYNCS.EXCH.64 URZ, [UR6+0x40], UR4 ;  /* 0x00004004063f85b2 */ /* 0x0010620008000100 */
[----:B------:R-:W-:Y:S02]  /*06e0*/  @P4 LEA.HI R2, R22, R22, RZ, 0x1 ;  /* 0x0000001616024211 */ /* 0x000fe400078f08ff */
[----:B------:R-:W-:-:S02]  /*06f0*/  ISETP.EQ.AND P1, PT, R5, RZ, P1 ;  /* 0x000000ff0500720c */ /* 0x000fc40000f22270 */
[----:B------:R-:W-:Y:S02]  /*0700*/  @P4 SHF.R.S32.HI R2, RZ, 0x1, R2 ;  /* 0x00000001ff024819 */ /* 0x000fe40000011402 */
[----:B------:R-:W-:Y:S02]  /*0710*/  ISETP.GE.U32.AND P6, PT, R6, 0x2, PT ;  /* 0x000000020600780c */ /* 0x000fe40003fc6070 */
[----:B------:R-:W-:Y:S02]  /*0720*/  @P4 ISETP.NE.AND P5, PT, R2, R9, PT ;  /* 0x000000090200420c */ /* 0x000fe40003fa5270 */
[----:B------:R-:W-:Y:S02]  /*0730*/  SEL R2, RZ, 0x1, !P0 ;  /* 0x00000001ff027807 */ /* 0x000fe40004000000 */
[----:B------:R-:W-:Y:S02]  /*0740*/  @P4 SEL R23, RZ, 0x1, P5 ;  /* 0x00000001ff174807 */ /* 0x000fe40002800000 */
[----:B------:R-:W-:Y:S01]  /*0750*/  SEL R19, RZ, 0x1, !P1 ;  /* 0x00000001ff137807 */ /* 0x000fe20004800000 */
[----:B------:R0:W2:Y:S01]  /*0760*/  @!UP1 SYNCS.EXCH.64 URZ, [UR6+0x48], UR4 ;  /* 0x00004804063f95b2 */ /* 0x0000a20008000100 */
[----:B------:R-:W-:Y:S01]  /*0770*/  LOP3.LUT R23, R23, R2, RZ, 0xc0, !PT ;  /* 0x0000000217177212 */ /* 0x000fe200078ec0ff */
[----:B------:R-:W-:Y:S01]  /*0780*/  NOP ;  /* 0x0000000000007918 */ /* 0x000fe20000000000 */
[----:B------:R-:W-:Y:S01]  /*0790*/  SEL R19, R19, 0x2, P6 ;  /* 0x0000000213137807 */ /* 0x000fe20003000000 */
[----:B------:R-:W-:Y:S06]  /*07a0*/  @!P2 BRA `(.L_x_3) ;  /* 0x000000000008a947 */ /* 0x000fec0003800000 */
[----:B-12-4-:R-:W-:Y:S01]  /*07b0*/  UCGABAR_ARV ;  /* 0x00000000000079c7 */ /* 0x016fe20008000000 */
[----:B------:R-:W-:Y:S05]  /*07c0*/  BRA `(.L_x_4) ;  /* 0x0000000000047947 */ /* 0x000fea0003800000 */
.L_x_3:
[----:B-12-4-:R-:W-:Y:S01]  /*07d0*/  NOP ;  /* 0x0000000000007918 */ /* 0x016fe20000000000 */
.L_x_4:
[----:B------:R-:W1:Y:S01]  /*07e0*/  LDC R2, c[0x0][0x65c] ;  /* 0x00019700ff027b82 */ /* 0x000e620000000800 */
[----:B------:R-:W-:Y:S02]  /*07f0*/  IMAD.U32 R8, RZ, RZ, UR8 ;  /* 0x00000008ff087e24 */ /* 0x000fe4000f8e00ff */
[----:B------:R-:W-:Y:S01]  /*0800*/  IMAD.MOV.U32 R9, RZ, RZ, RZ ;  /* 0x000000ffff097224 */ /* 0x000fe200078e00ff */
[----:B-1----:R-:W-:-:S04]  /*0810*/  ISETP.NE.AND P1, PT, R2, 0x1, PT ;  /* 0x000000010200780c */ /* 0x002fc80003f25270 */
[----:B------:R-:W-:-:S09]  /*0820*/  P2R R5, PR, RZ, 0x2 ;  /* 0x00000002ff057803 */ /* 0x000fd20000000000 */
[----:B------:R-:W1:Y:S01]  /*0830*/  @P1 LDC R17, c[0x0][0x10] ;  /* 0x00000400ff111b82 */ /* 0x000e620000000800 */
[----:B------:R-:W-:Y:S02]  /*0840*/  @P1 IMAD.MOV.U32 R5, RZ, RZ, RZ ;  /* 0x000000ffff051224 */ /* 0x000fe400078e00ff */
[----:B------:R-:W-:-:S05]  /*0850*/  @P1 IMAD.MOV.U32 R13, RZ, RZ, RZ ;  /* 0x000000ffff0d1224 */ /* 0x000fca00078e00ff */
[----:B------:R-:W2:Y:S01]  /*0860*/  @!P1 LDC R11, c[0x0][0xc] ;  /* 0x00000300ff0b9b82 */ /* 0x000ea20000000800 */
[----:B-1----:R-:W-:-:S04]  /*0870*/  @P1 IMAD.WIDE.U32 R16, R17, UR8, R4 ;  /* 0x0000000811101c25 */ /* 0x002fc8000f8e0004 */
[----:B------:R-:W-:Y:S02]  /*0880*/  @P1 IMAD.IADD R17, R17, 0x1, R13 ;  /* 0x0000000111111824 */ /* 0x000fe400078e020d */
[----:B--2---:R-:W-:-:S04]  /*0890*/  @!P1 IMAD.WIDE.U32 R8, R4, R11, R8 ;  /* 0x0000000b04089225 */ /* 0x004fc800078e0008 */
[----:B------:R-:W-:Y:S02]  /*08a0*/  @!P1 IMAD.MOV.U32 R16, RZ, RZ, R8 ;  /* 0x000000ffff109224 */ /* 0x000fe400078e0008 */
[----:B------:R-:W-:Y:S01]  /*08b0*/  @!P1 IMAD.MOV.U32 R17, RZ, RZ, R9 ;  /* 0x000000ffff119224 */ /* 0x000fe200078e0009 */
[----:B------:R-:W-:Y:S06]  /*08c0*/  @!P2 BRA `(.L_x_5) ;  /* 0x00000000000ca947 */ /* 0x000fec0003800000 */
[----:B------:R-:W-:Y:S01]  /*08d0*/  UCGABAR_WAIT ;  /* 0x0000000000007dc7 */ /* 0x000fe20008000000 */
[----:B------:R-:W-:Y:S01]  /*08e0*/  CCTL.IVALL ;  /* 0x00000000ff00798f */ /* 0x000fe20002000000 */
[----:B------:R-:W-:Y:S05]  /*08f0*/  BRA `(.L_x_6) ;  /* 0x0000000000047947 */ /* 0x000fea0003800000 */
.L_x_5:
[----:B------:R-:W-:Y:S06]  /*0900*/  BAR.SYNC.DEFER_BLOCKING 0x0 ;  /* 0x0000000000007b1d */ /* 0x000fec0000010000 */
.L_x_6:
[----:B------:R-:W-:Y:S05]  /*0910*/  @!P3 BRA `(.L_x_7) ;  /* 0x000000880068b947 */ /* 0x000fea0003800000 */
[----:B------:R-:W-:-:S13]  /*0920*/  ISETP.GT.U32.AND P0, PT, R6, 0x1, PT ;  /* 0x000000010600780c */ /* 0x000fda0003f04070 */
[----:B0-----:R-:W-:Y:S05]  /*0930*/  @P0 EXIT ;  /* 0x000000000000094d */ /* 0x001fea0003800000 */
[----:B------:R-:W-:Y:S01]  /*0940*/  ULDC.64 UR4, c[0x0][0x650] ;  /* 0x0001940000047ab9 */ /* 0x000fe20000000a00 */
[----:B------:R-:W-:Y:S01]  /*0950*/  PRMT R0, RZ, 0x7610, R0 ;  /* 0x00007610ff007816 */ /* 0x000fe20000000000 */
[----:B------:R-:W-:Y:S01]  /*0960*/  IMAD.MOV.U32 R106, RZ, RZ, -0x1 ;  /* 0xffffffffff6a7424 */ /* 0x000fe200078e00ff */
[----:B------:R-:W-:Y:S01]  /*0970*/  ISETP.GE.U32.AND P0, PT, R16, UR4, PT ;  /* 0x0000000410007c0c */ /* 0x000fe2000bf06070 */
[----:B------:R-:W-:Y:S02]  /*0980*/  IMAD.MOV.U32 R108, RZ, RZ, -0x1 ;  /* 0xffffffffff6c7424 */ /* 0x000fe400078e00ff */
[----:B------:R-:W-:Y:S01]  /*0990*/  IMAD.MOV.U32 R107, RZ, RZ, -0x1 ;  /* 0xffffffffff6b7424 */ /* 0x000fe200078e00ff */
[----:B------:R-:W-:-:S13]  /*09a0*/  ISETP.GE.U32.AND.EX P0, PT, R17, UR5, PT, P0 ;  /* 0x0000000511007c0c */ /* 0x000fda000bf06100 */
[----:B------:R-:W-:Y:S05]  /*09b0*/  @P0 BRA `(.L_x_8) ;  /* 0x0000000400280947 */ /* 0x000fea0003800000 */
[----:B------:R-:W0:Y:S01]  /*09c0*/  LDC.64 R24, c[0x0][0x628] ;  /* 0x00018a00ff187b82 */ /* 0x000e220000000a00 */
[----:B------:R-:W-:Y:S02]  /*09d0*/  IMAD.MOV.U32 R8, RZ, RZ, R16 ;  /* 0x000000ffff087224 */ /* 0x000fe400078e0010 */
[----:B------:R-:W-:-:S05]  /*09e0*/  IMAD.MOV.U32 R9, RZ, RZ, R17 ;  /* 0x000000ffff097224 */ /* 0x000fca00078e0011 */
[----:B------:R-:W1:Y:S08]  /*09f0*/  LDC R0, c[0x0][0x630] ;  /* 0x00018c00ff007b82 */ /* 0x000e700000000800 */
[----:B------:R-:W2:Y:S01]  /*0a00*/  LDC.64 R26, c[0x0][0x620] ;  /* 0x00018800ff1a7b82 */ /* 0x000ea20000000a00 */
[----:B0-----:R-:W-:-:S04]  /*0a10*/  ISETP.NE.U32.AND P0, PT, R24, RZ, PT ;  /* 0x000000ff1800720c */ /* 0x001fc80003f05070 */
[----:B------:R-:W-:-:S13]  /*0a20*/  ISETP.NE.AND.EX P0, PT, R25, RZ, PT, P0 ;  /* 0x000000ff1900720c */ /* 0x000fda0003f05300 */
[----:B-12---:R-:W-:Y:S05]  /*0a30*/  @!P0 BRA `(.L_x_9) ;  /* 0x0000000000288947 */ /* 0x006fea0003800000 */
[----:B------:R-:W0:Y:S02]  /*0a40*/  LDC R13, c[0x0][0x634] ;  /* 0x00018d00ff0d7b82 */ /* 0x000e240000000800 */
[----:B0-----:R-:W-:-:S05]  /*0a50*/  IADD3 R13, P0, R16, R13, RZ ;  /* 0x0000000d100d7210 */ /* 0x001fca0007f1e0ff */
[----:B------:R-:W-:-:S04]  /*0a60*/  IMAD.X R15, RZ, RZ, R17, P0 ;  /* 0x000000ffff0f7224 */ /* 0x000fc800000e0611 */
[----:B------:R-:W-:-:S04]  /*0a70*/  IMAD.WIDE.U32 R8, R15, R24, RZ ;  /* 0x000000180f087225 */ /* 0x000fc800078e00ff */
[----:B------:R-:W-:-:S04]  /*0a80*/  IMAD.WIDE.U32 R10, P0, R13, R25, R8 ;  /* 0x000000190d0a7225 */ /* 0x000fc80007800008 */
[----:B------:R-:W-:-:S04]  /*0a90*/  IMAD.WIDE.U32 R8, R13, R24, RZ ;  /* 0x000000180d087225 */ /* 0x000fc800078e00ff */
[----:B------:R-:W-:Y:S01]  /*0aa0*/  IMAD.X R13, RZ, RZ, RZ, P0 ;  /* 0x000000ffff0d7224 */ /* 0x000fe200000e06ff */
[----:B------:R-:W-:Y:S01]  /*0ab0*/  IADD3 RZ, P0, R9, R10, RZ ;  /* 0x0000000a09ff7210 */ /* 0x000fe20007f1e0ff */
[----:B------:R-:W-:-:S04]  /*0ac0*/  IMAD.MOV.U32 R12, RZ, RZ, R11 ;  /* 0x000000ffff0c7224 */ /* 0x000fc800078e000b */
[----:B------:R-:W-:-:S08]  /*0ad0*/  IMAD.WIDE.U32.X R8, R15, R25, R12, P0 ;  /* 0x000000190f087225 */ /* 0x000fd000000e040c */
.L_x_9:
[----:B------:R-:W0:Y:S01]  /*0ae0*/  LDC.64 R24, c[0x0][0x640] ;  /* 0x00019000ff187b82 */ /* 0x000e220000000a00 */
[-CC-:B------:R-:W-:Y:S01]  /*0af0*/  SHF.R.U64 R107, R8, R0.reuse, R9.reuse ;  /* 0x00000000086b7219 */ /* 0x180fe20000001209 */
[----:B------:R-:W-:Y:S01]  /*0b00*/  IMAD R30, R7, R21, R4 ;  /* 0x00000015071e7224 */ /* 0x000fe200078e0204 */
[----:B------:R-:W-:Y:S01]  /*0b10*/  SHF.R.U32.HI R0, RZ, R0, R9 ;  /* 0x00000000ff007219 */ /* 0x000fe20000011609 */
[----:B------:R-:W-:Y:S01]  /*0b20*/  IMAD.MOV.U32 R21, RZ, RZ, 0x1 ;  /* 0x00000001ff157424 */ /* 0x000fe200078e00ff */
[----:B------:R-:W-:-:S03]  /*0b30*/  IADD3 R5, P0, RZ, -R107, RZ ;  /* 0x8000006bff057210 */ /* 0x000fc60007f1e0ff */
[----:B------:R-:W1:Y:S02]  /*0b40*/  LDC R6, c[0x0][0x618] ;  /* 0x00018600ff067b82 */ /* 0x000e640000000800 */
[----:B------:R-:W-:-:S04]  /*0b50*/  IMAD.X R9, RZ, RZ, ~R0, P0 ;  /* 0x000000ffff097224 */ /* 0x000fc800000e0e00 */
[-C--:B------:R-:W-:Y:S02]  /*0b60*/  IMAD R0, R9, R26.reuse, RZ ;  /* 0x0000001a09007224 */ /* 0x080fe400078e02ff */
[----:B------:R-:W2:Y:S01]  /*0b70*/  LDC R11, c[0x0][0x608] ;  /* 0x00018200ff0b7b82 */ /* 0x000ea20000000800 */
[----:B------:R-:W-:-:S04]  /*0b80*/  IMAD.WIDE.U32 R8, R5, R26, R16 ;  /* 0x0000001a05087225 */ /* 0x000fc800078e0010 */
[----:B------:R-:W-:-:S03]  /*0b90*/  IMAD R5, R5, R27, R0 ;  /* 0x0000001b05057224 */ /* 0x000fc600078e0200 */
[----:B------:R-:W3:Y:S01]  /*0ba0*/  LDC R12, c[0x0][0x658] ;  /* 0x00019600ff0c7b82 */ /* 0x000ee20000000800 */
[----:B0-----:R-:W-:Y:S01]  /*0bb0*/  ISETP.NE.U32.AND P0, PT, R24, RZ, PT ;  /* 0x000000ff1800720c */ /* 0x001fe20003f05070 */
[----:B------:R-:W-:Y:S02]  /*0bc0*/  IMAD.IADD R5, R9, 0x1, R5 ;  /* 0x0000000109057824 */ /* 0x000fe400078e0205 */
[----:B------:R-:W-:Y:S01]  /*0bd0*/  IMAD.MOV.U32 R9, RZ, RZ, -0x1 ;  /* 0xffffffffff097424 */ /* 0x000fe200078e00ff */
[----:B------:R-:W-:-:S03]  /*0be0*/  ISETP.NE.AND.EX P0, PT, R25, RZ, PT, P0 ;  /* 0x000000ff1900720c */ /* 0x000fc60003f05300 */
[----:B------:R-:W0:Y:S01]  /*0bf0*/  LDC R15, c[0x0][0x600] ;  /* 0x00018000ff0f7b82 */ /* 0x000e220000000800 */
[-CC-:B-1----:R-:W-:Y:S02]  /*0c00*/  SHF.R.U64 R13, R8, R6.reuse, R5.reuse ;  /* 0x00000006080d7219 */ /* 0x182fe40000001205 */
[----:B------:R-:W-:-:S05]  /*0c10*/  SHF.R.U32.HI R0, RZ, R6, R5 ;  /* 0x00000006ff007219 */ /* 0x000fca0000011605 */
[----:B------:R-:W1:Y:S01]  /*0c20*/  LDC R14, c[0x0][0x648] ;  /* 0x00019200ff0e7b82 */ /* 0x000e620000000800 */
[-CC-:B--2---:R-:W-:Y:S02]  /*0c30*/  SHF.R.U64 R27, R13, R11.reuse, R0.reuse ;  /* 0x0000000b0d1b7219 */ /* 0x184fe40000001200 */
[----:B------:R-:W-:-:S05]  /*0c40*/  SHF.R.U32.HI R5, RZ, R11, R0 ;  /* 0x0000000bff057219 */ /* 0x000fca0000011600 */
[----:B------:R-:W2:Y:S01]  /*0c50*/  LDC R20, c[0x0][0x638] ;  /* 0x00018e00ff147b82 */ /* 0x000ea20000000800 */
[-CC-:B---3--:R-:W-:Y:S02]  /*0c60*/  SHF.R.U64 R28, R27, R12.reuse, R5.reuse ;  /* 0x0000000c1b1c7219 */ /* 0x188fe40000001205 */
[-C--:B------:R-:W-:Y:S02]  /*0c70*/  SHF.L.U32 R0, R9, R12.reuse, RZ ;  /* 0x0000000c09007219 */ /* 0x080fe400000006ff */
[----:B------:R-:W-:Y:S01]  /*0c80*/  SHF.R.U32.HI R5, RZ, R12, R5 ;  /* 0x0000000cff057219 */ /* 0x000fe20000011605 */
[----:B------:R-:W-:Y:S01]  /*0c90*/  IMAD.MOV.U32 R4, RZ, RZ, R28 ;  /* 0x000000ffff047224 */ /* 0x000fe200078e001c */
[----:B------:R-:W-:Y:S01]  /*0ca0*/  LOP3.LUT R10, RZ, R0, RZ, 0x33, !PT ;  /* 0x00000000ff0a7212 */ /* 0x000fe200078e33ff */
[----:B------:R-:W3:Y:S01]  /*0cb0*/  LDC R26, c[0x0][0x610] ;  /* 0x00018400ff1a7b82 */ /* 0x000ee20000000800 */
[----:B------:R-:W-:Y:S05]  /*0cc0*/  @!P0 BRA `(.L_x_10) ;  /* 0x0000000000288947 */ /* 0x000fea0003800000 */
[----:B------:R-:W4:Y:S02]  /*0cd0*/  LDC R9, c[0x0][0x64c] ;  /* 0x00019300ff097b82 */ /* 0x000f240000000800 */
[----:B----4-:R-:W-:-:S05]  /*0ce0*/  IADD3 R9, P0, R28, R9, RZ ;  /* 0x000000091c097210 */ /* 0x010fca0007f1e0ff */
        /* <DEDUP_REMOVED lines=8> */
.L_x_10:
[----:B-1----:R-:W-:Y:S01]  /*0d70*/  SHF.R.U64 R4, R4, R14, R5 ;  /* 0x0000000e04047219 */ /* 0x002fe20000001205 */
[----:B0-----:R-:W-:Y:S01]  /*0d80*/  VIADD R6, R15, 0xffffffff ;  /* 0xffffffff0f067836 */ /* 0x001fe20000000000 */
[----:B------:R-:W-:Y:S02]  /*0d90*/  SHF.L.U32 R0, R21, R12, RZ ;  /* 0x0000000c15007219 */ /* 0x000fe400000006ff */
[----:B------:R-:W-:Y:S01]  /*0da0*/  LOP3.LUT R5, R27, R10, RZ, 0xc0, !PT ;  /* 0x0000000a1b057212 */ /* 0x000fe200078ec0ff */
[----:B------:R-:W-:Y:S01]  /*0db0*/  IMAD.MOV R7, RZ, RZ, -R4 ;  /* 0x000000ffff077224 */ /* 0x000fe200078e0a04 */
[----:B------:R-:W-:Y:S02]  /*0dc0*/  SEL R3, R3, R30, !P1 ;  /* 0x0000001e03037207 */ /* 0x000fe40004800000 */
[----:B------:R-:W-:Y:S01]  /*0dd0*/  LOP3.LUT R6, R13, R6, RZ, 0xc0, !PT ;  /* 0x000000060d067212 */ /* 0x000fe200078ec0ff */
[----:B------:R-:W-:Y:S02]  /*0de0*/  IMAD R4, R0, R4, R5 ;  /* 0x0000000400047224 */ /* 0x000fe400078e0205 */
[----:B--2---:R-:W-:-:S02]  /*0df0*/  IMAD R0, R7, R20, R28 ;  /* 0x0000001407007224 */ /* 0x004fc400078e021c */
[----:B---3--:R-:W-:Y:S02]  /*0e00*/  IMAD R3, R4, R26, R3 ;  /* 0x0000001a04037224 */ /* 0x008fe400078e0203 */
[----:B------:R-:W-:Y:S02]  /*0e10*/  IMAD R106, R0, R15, R6 ;  /* 0x0000000f006a7224 */ /* 0x000fe400078e0206 */
[----:B------:R-:W-:-:S03]  /*0e20*/  IMAD.MOV.U32 R4, RZ, RZ, 0x1 ;  /* 0x00000001ff047424 */ /* 0x000fc600078e00ff */
[----:B------:R-:W-:Y:S02]  /*0e30*/  SEL R108, R106, R3, !P1 ;  /* 0x000000036a6c7207 */ /* 0x000fe40004800000 */
[----:B------:R-:W-:Y:S02]  /*0e40*/  PRMT R0, R4, 0x7610, R0 ;  /* 0x0000761004007816 */ /* 0x000fe40000000000 */
[----:B------:R-:W-:-:S07]  /*0e50*/  SEL R106, R3, R106, !P1 ;  /* 0x0000006a036a7207 */ /* 0x000fce0004800000 */
.L_x_8:
[----:B------:R-:W-:-:S08]  /*0e60*/  NOP ;  /* 0x0000000000007918 */ /* 0x000fd00000000000 */
[----:B------:R-:W0:Y:S02]  /*0e70*/  USETMAXREG.TRY_ALLOC.CTAPOOL UP0, 0xe8 ;  /* 0x000000e8000079c8 */ /* 0x000e240008000600 */
[----:B0-----:R-:W-:-:S13]  /*0e80*/  PLOP3.LUT P0, PT, PT, PT, UP0, 0x80, 0x0 ;  /* 0x000000000000781c */ /* 0x001fda0003f0f008 */
[----:B------:R-:W-:Y:S05]  /*0e90*/  @!P0 BRA `(.L_x_8) ;  /* 0xfffffffc00f08947 */ /* 0x000fea000383ffff */
[----:B------:R-:W-:Y:S01]  /*0ea0*/  ULDC.64 UR4, c[0x0][0x598] ;  /* 0x0001660000047ab9 */ /* 0x000fe20000000a00 */
[----:B------:R-:W-:Y:S01]  /*0eb0*/  ULDC.64 UR36, c[0x0][0x208] ;  /* 0x0000820000247ab9 */ /* 0x000fe20000000a00 */
[----:B------:R-:W-:-:S04]  /*0ec0*/  ISETP.NE.U32.AND P0, PT, RZ, UR4, PT ;  /* 0x00000004ff007c0c */ /* 0x000fc8000bf05070 */
[----:B------:R-:W-:-:S13]  /*0ed0*/  ISETP.NE.AND.EX P0, PT, RZ, UR5, PT, P0 ;  /* 0x00000005ff007c0c */ /* 0x000fda000bf05300 */
[----:B------:R-:W-:Y:S05]  /*0ee0*/  @!P0 BRA `(.L_x_11) ;  /* 0x00000000001c8947 */ /* 0x000fea0003800000 */
[----:B------:R-:W0:Y:S02]  /*0ef0*/  LDC.64 R4, c[0x0][0x598] ;  /* 0x00016600ff047b82 */ /* 0x000e240000000a00 */
[----:B0-----:R-:W2:Y:S02]  /*0f00*/  LDG.E.64 R4, desc[UR36][R4.64] ;  /* 0x0000002404047981 */ /* 0x001ea4000c1e1b00 */
[----:B--2---:R-:W-:-:S04]  /*0f10*/  ISETP.NE.U32.AND P0, PT, R4, RZ, PT ;  /* 0x000000ff0400720c */ /* 0x004fc80003f05070 */
[----:B------:R-:W-:-:S13]  /*0f20*/  ISETP.NE.AND.EX P0, PT, R5, RZ, PT, P0 ;  /* 0x000000ff0500720c */ /* 0x000fda0003f05300 */
[----:B------:R-:W-:Y:S05]  /*0f30*/  @!P0 BRA `(.L_x_11) ;  /* 0x0000000000088947 */ /* 0x000fea0003800000 */
[----:B------:R0:W5:Y:S01]  /*0f40*/  LD.E R104, desc[UR36][R4.64] ;  /* 0x0000002404687980 */ /* 0x000162000c101900 */
[----:B------:R-:W-:Y:S05]  /*0f50*/  BRA `(.L_x_12) ;  /* 0x0000000000247947 */ /* 0x000fea0003800000 */
.L_x_11:
[----:B------:R-:W-:Y:S02]  /*0f60*/  ULDC.64 UR4, c[0x0][0x588] ;  /* 0x0001620000047ab9 */ /* 0x000fe40000000a00 */
[----:B------:R-:W-:-:S04]  /*0f70*/  ISETP.NE.U32.AND P0, PT, RZ, UR4, PT ;  /* 0x00000004ff007c0c */ /* 0x000fc8000bf05070 */
[----:B------:R-:W-:-:S13]  /*0f80*/  ISETP.NE.AND.EX P0, PT, RZ, UR5, PT, P0 ;  /* 0x00000005ff007c0c */ /* 0x000fda000bf05300 */
[----:B------:R-:W-:Y:S05]  /*0f90*/  @!P0 BRA `(.L_x_13) ;  /* 0x00000000000c8947 */ /* 0x000fea0003800000 */
[----:B------:R-:W0:Y:S02]  /*0fa0*/  LDC.64 R104, c[0x0][0x588] ;  /* 0x00016200ff687b82 */ /* 0x000e240000000a00 */
[----:B0-----:R1:W5:Y:S01]  /*0fb0*/  LDG.E R104, desc[UR36][R104.64] ;  /* 0x0000002468687981 */ /* 0x001362000c1e1900 */
[----:B------:R-:W-:Y:S05]  /*0fc0*/  BRA `(.L_x_12) ;  /* 0x0000000000087947 */ /* 0x000fea0003800000 */
.L_x_13:
[----:B------:R-:W-:Y:S02]  /*0fd0*/  ULDC UR4, c[0x0][0x580] ;  /* 0x0001600000047ab9 */ /* 0x000fe40000000800 */
[----:B------:R-:W-:-:S07]  /*0fe0*/  IMAD.U32 R104, RZ, RZ, UR4 ;  /* 0x00000004ff687e24 */ /* 0x000fce000f8e00ff */
.L_x_12:
[----:B------:R-:W-:Y:S02]  /*0ff0*/  ULDC.64 UR4, c[0x0][0x5a0] ;  /* 0x0001680000047ab9 */ /* 0x000fe40000000a00 */
[----:B------:R-:W-:-:S04]  /*1000*/  ISETP.NE.U32.AND P0, PT, RZ, UR4, PT ;  /* 0x00000004ff007c0c */ /* 0x000fc8000bf05070 */
[----:B------:R-:W-:-:S13]  /*1010*/  ISETP.NE.AND.EX P0, PT, RZ, UR5, PT, P0 ;  /* 0x00000005ff007c0c */ /* 0x000fda000bf05300 */
[----:B------:R-:W-:Y:S05]  /*1020*/  @!P0 BRA `(.L_x_14) ;  /* 0x00000000001c8947 */ /* 0x000fea0003800000 */
[----:B0-----:R-:W0:Y:S02]  /*1030*/  LDC.64 R4, c[0x0][0x5a0] ;  /* 0x00016800ff047b82 */ /* 0x001e240000000a00 */
[----:B0-----:R-:W2:Y:S02]  /*1040*/  LDG.E.64 R4, desc[UR36][R4.64] ;  /* 0x0000002404047981 */ /* 0x001ea4000c1e1b00 */
[----:B--2---:R-:W-:-:S04]  /*1050*/  ISETP.NE.U32.AND P0, PT, R4, RZ, PT ;  /* 0x000000ff0400720c */ /* 0x004fc80003f05070 */
[----:B------:R-:W-:-:S13]  /*1060*/  ISETP.NE.AND.EX P0, PT, R5, RZ, PT, P0 ;  /* 0x000000ff0500720c */ /* 0x000fda0003f05300 */
[----:B------:R-:W-:Y:S05]  /*1070*/  @!P0 BRA `(.L_x_14) ;  /* 0x0000000000088947 */ /* 0x000fea0003800000 */
[----:B-1----:R0:W5:Y:S01]  /*1080*/  LD.E R105, desc[UR36][R4.64] ;  /* 0x0000002404697980 */ /* 0x002162000c101900 */
[----:B------:R-:W-:Y:S05]  /*1090*/  BRA `(.L_x_15) ;  /* 0x0000000000247947 */ /* 0x000fea0003800000 */
.L_x_14:
[----:B------:R-:W-:Y:S02]  /*10a0*/  ULDC.64 UR4, c[0x0][0x590] ;  /* 0x0001640000047ab9 */ /* 0x000fe40000000a00 */
[----:B------:R-:W-:-:S04]  /*10b0*/  ISETP.NE.U32.AND P0, PT, RZ, UR4, PT ;  /* 0x00000004ff007c0c */ /* 0x000fc8000bf05070 */
[----:B------:R-:W-:-:S13]  /*10c0*/  ISETP.NE.AND.EX P0, PT, RZ, UR5, PT, P0 ;  /* 0x00000005ff007c0c */ /* 0x000fda000bf05300 */
[----:B------:R-:W-:Y:S05]  /*10d0*/  @!P0 BRA `(.L_x_16) ;  /* 0x00000000000c8947 */ /* 0x000fea0003800000 */
[----:B0-----:R-:W1:Y:S02]  /*10e0*/  LDC.64 R4, c[0x0][0x590] ;  /* 0x00016400ff047b82 */ /* 0x001e640000000a00 */
[----:B-1----:R1:W5:Y:S01]  /*10f0*/  LDG.E R105, desc[UR36][R4.64] ;  /* 0x0000002404697981 */ /* 0x002362000c1e1900 */
[----:B------:R-:W-:Y:S05]  /*1100*/  BRA `(.L_x_15) ;  /* 0x0000000000087947 */ /* 0x000fea0003800000 */
.L_x_16:
[----:B------:R-:W-:Y:S02]  /*1110*/  ULDC UR4, c[0x0][0x584] ;  /* 0x0001610000047ab9 */ /* 0x000fe40000000800 */
[----:B-1----:R-:W-:-:S07]  /*1120*/  IMAD.U32 R105, RZ, RZ, UR4 ;  /* 0x00000004ff697e24 */ /* 0x002fce000f8e00ff */
.L_x_15:
[----:B------:R-:W-:-:S13]  /*1130*/  LOP3.LUT P0, RZ, R0, 0xff, RZ, 0xc0, !PT ;  /* 0x000000ff00ff7812 */ /* 0x000fda000780c0ff */
[----:B------:R-:W-:Y:S05]  /*1140*/  @!P0 EXIT ;  /* 0x000000000000894d */ /* 0x000fea0003800000 */
[----:B------:R-:W-:Y:S01]  /*1150*/  ULDC UR4, c[0x0][0x28c] ;  /* 0x0000a30000047ab9 */ /* 0x000fe20000000800 */
[----:B------:R-:W-:Y:S01]  /*1160*/  LOP3.LUT R112, R19, 0x1, RZ, 0xfc, !PT ;  /* 0x0000000113707812 */ /* 0x000fe200078efcff */
[----:B------:R-:W-:Y:S01]  /*1170*/  UIADD3 UR4, UR4, 0x7f, URZ ;  /* 0x0000007f04047890 */ /* 0x000fe2000fffe03f */
[----:B------:R-:W-:Y:S01]  /*1180*/  UMOV UR38, URZ ;  /* 0x0000003f00267c82 */ /* 0x000fe20008000000 */
[----:B------:R-:W-:Y:S02]  /*1190*/  UMOV UR39, URZ ;  /* 0x0000003f00277c82 */ /* 0x000fe40008000000 */
[----:B------:R-:W-:-:S04]  /*11a0*/  USHF.R.S32.HI UR5, URZ, 0x1f, UR4 ;  /* 0x0000001f3f057899 */ /* 0x000fc80008011404 */
[----:B------:R-:W-:-:S04]  /*11b0*/  ULEA.HI UR5, UR5, UR4, URZ, 0x7 ;  /* 0x0000000405057291 */ /* 0x000fc8000f8f383f */
[----:B------:R-:W-:-:S12]  /*11c0*/  USHF.R.S32.HI UR40, URZ, 0x7, UR5 ;  /* 0x000000073f287899 */ /* 0x000fd80008011405 */
.L_x_196:
[----:B------:R-:W-:Y:S01]  /*11d0*/  LOP3.LUT R0, R18, 0x80, RZ, 0xc0, !PT ;  /* 0x0000008012007812 */ /* 0x000fe200078ec0ff */
[----:B--2---:R-:W2:Y:S01]  /*11e0*/  S2UR UR7, SR_CgaCtaId ;  /* 0x00000000000779c3 */ /* 0x004ea20000008800 */
[----:B------:R-:W-:Y:S02]  /*11f0*/  UMOV UR6, 0x400 ;  /* 0x0000040000067882 */ /* 0x000fe40000000000 */
[----:B------:R-:W-:-:S06]  /*1200*/  SHF.R.U32.HI R0, RZ, 0x7, R0 ;  /* 0x00000007ff007819 */ /* 0x000fcc0000011600 */
[----:B---3--:R-:W3:Y:S01]  /*1210*/  SHFL.IDX PT, R0, R0, RZ, 0x1f ;  /* 0x00001fff00007589 */ /* 0x008ee200000e0000 */
[----:B--2---:R-:W-:Y:S01]  /*1220*/  ULEA UR6, UR7, UR6, 0x18 ;  /* 0x0000000607067291 */ /* 0x004fe2000f8ec03f */
[----:B---3--:R-:W-:-:S13]  /*1230*/  R2UR UR4, R0 ;  /* 0x00000000000472ca */ /* 0x008fda00000e0000 */
[----:B------:R-:W-:-:S04]  /*1240*/  ULEA.HI UR5, UR4, UR4, URZ, 0x1 ;  /* 0x0000000404057291 */ /* 0x000fc8000f8f083f */
[----:B------:R-:W-:-:S04]  /*1250*/  ULOP3.LUT UR5, UR5, 0x7fffe, URZ, 0xc0, !UPT ;  /* 0x0007fffe05057892 */ /* 0x000fc8000f8ec03f */
[----:B------:R-:W-:-:S03]  /*1260*/  UIADD3 UR5, UR4, -UR5, URZ ;  /* 0x8000000504057290 */ /* 0x000fc6000fffe03f */
[----:B------:R-:W-:Y:S01]  /*1270*/  ULDC UR4, c[0x0][0x28c] ;  /* 0x0000a30000047ab9 */ /* 0x000fe20000000800 */
[----:B------:R-:W-:Y:S01]  /*1280*/  ULEA UR5, UR5, UR6, 0xd ;  /* 0x0000000605057291 */ /* 0x000fe2000f8e683f */
[----:B------:R-:W-:-:S03]  /*1290*/  ISETP.LT.AND P0, PT, RZ, UR4, PT ;  /* 0x00000004ff007c0c */ /* 0x000fc6000bf01270 */
[----:B------:R-:W-:-:S04]  /*12a0*/  UIADD3 UR5, UR5, 0x100, URZ ;  /* 0x0000010005057890 */ /* 0x000fc8000fffe03f */
[----:B------:R-:W-:-:S04]  /*12b0*/  USHF.R.U32.HI UR5, URZ, 0x4, UR5 ;  /* 0x000000043f057899 */ /* 0x000fc80008011605 */
[----:B------:R-:W-:Y:S02]  /*12c0*/  ULOP3.LUT UR41, UR5, 0x3fff, URZ, 0xc0, !UPT ;  /* 0x00003fff05297892 */ /* 0x000fe4000f8ec03f */
[----:B-1--45:R-:W-:Y:S10]  /*12d0*/  @P0 BRA `(.L_x_17) ;  /* 0x0000000000400947 */ /* 0x032ff40003800000 */
[----:B------:R-:W-:Y:S01]  /*12e0*/  MOV R0, 0x0 ;  /* 0x0000000000007802 */ /* 0x000fe20000000f00 */
[----:B------:R-:W-:Y:S01]  /*12f0*/  ULDC.64 UR4, c[0x4][0x68] ;  /* 0x01001a0000047ab9 */ /* 0x000fe20000000a00 */
[----:B------:R-:W-:Y:S01]  /*1300*/  ULDC.64 UR6, c[0x4][0x8] ;  /* 0x0100020000067ab9 */ /* 0x000fe20000000a00 */
[----:B01----:R-:W-:Y:S01]  /*1310*/  IMAD.U32 R4, RZ, RZ, UR4 ;  /* 0x00000004ff047e24 */ /* 0x003fe2000f8e00ff */
[----:B------:R0:W1:Y:S01]  /*1320*/  LDC.64 R14, c[0x4][R0] ;  /* 0x01000000000e7b82 */ /* 0x0000620000000a00 */
[----:B------:R-:W-:Y:S01]  /*1330*/  IMAD.U32 R5, RZ, RZ, UR5 ;  /* 0x00000005ff057e24 */ /* 0x000fe2000f8e00ff */
[----:B------:R-:W-:Y:S01]  /*1340*/  ULDC.64 UR4, c[0x4][0x70] ;  /* 0x01001c0000047ab9 */ /* 0x000fe20000000a00 */
[----:B------:R-:W-:Y:S02]  /*1350*/  IMAD.U32 R10, RZ, RZ, UR6 ;  /* 0x00000006ff0a7e24 */ /* 0x000fe4000f8e00ff */
[----:B------:R-:W-:Y:S02]  /*1360*/  IMAD.U32 R6, RZ, RZ, UR4 ;  /* 0x00000004ff067e24 */ /* 0x000fe4000f8e00ff */
[----:B------:R-:W-:-:S02]  /*1370*/  IMAD.U32 R7, RZ, RZ, UR5 ;  /* 0x00000005ff077e24 */ /* 0x000fc4000f8e00ff */
[----:B------:R-:W-:Y:S02]  /*1380*/  IMAD.U32 R11, RZ, RZ, UR7 ;  /* 0x00000007ff0b7e24 */ /* 0x000fe4000f8e00ff */
[----:B------:R-:W-:Y:S02]  /*1390*/  IMAD.MOV.U32 R8, RZ, RZ, 0x1e1 ;  /* 0x000001e1ff087424 */ /* 0x000fe400078e00ff */
[----:B------:R-:W-:Y:S02]  /*13a0*/  IMAD.MOV.U32 R12, RZ, RZ, 0x1 ;  /* 0x00000001ff0c7424 */ /* 0x000fe400078e00ff */
[----:B0-----:R-:W-:-:S07]  /*13b0*/  IMAD.MOV.U32 R13, RZ, RZ, RZ ;  /* 0x000000ffff0d7224 */ /* 0x001fce00078e00ff */
[----:B------:R-:W-:-:S07]  /*13c0*/  LEPC R20, `(.L_x_17) ;  /* 0x000000001014794e */ /* 0x000fce0000000000 */
[----:B-1---5:R-:W-:Y:S05]  /*13d0*/  CALL.ABS.NOINC R14 ;  /* 0x000000000e007343 */ /* 0x022fea0003c00000 */
.L_x_17:
[----:B------:R-:W-:-:S13]  /*13e0*/  ISETP.NE.AND P0, PT, R112, 0x3, PT ;  /* 0x000000037000780c */ /* 0x000fda0003f05270 */
[----:B------:R-:W-:Y:S05]  /*13f0*/  @!P0 BRA `(.L_x_18) ;  /* 0x0000000000048947 */ /* 0x000fea0003800000 */
[----:B------:R-:W-:Y:S01]  /*1400*/  BPT.TRAP 0x1 ;  /* 0x000000040000795c */ /* 0x000fe20000300000 */
.L_x_18:
[----:B------:R-:W2:Y:S01]  /*1410*/  S2UR UR5, SR_CgaCtaId ;  /* 0x00000000000579c3 */ /* 0x000ea20000008800 */
[----:B------:R-:W-:Y:S01]  /*1420*/  UMOV UR4, 0x400 ;  /* 0x0000040000047882 */ /* 0x000fe20000000000 */
[----:B------:R-:W-:Y:S02]  /*1430*/  IMAD.U32 R0, RZ, RZ, UR38 ;  /* 0x00000026ff007e24 */ /* 0x000fe4000f8e00ff */
[----:B------:R-:W-:-:S03]  /*1440*/  IMAD.U32 R3, RZ, RZ, UR39 ;  /* 0x00000027ff037e24 */ /* 0x000fc6000f8e00ff */
[----:B------:R-:W-:Y:S01]  /*1450*/  SHF.L.U32 R0, R0, 0x1f, RZ ;  /* 0x0000001f00007819 */ /* 0x000fe200000006ff */
[----:B--2---:R-:W-:-:S06]  /*1460*/  ULEA UR4, UR5, UR4, 0x18 ;  /* 0x0000000405047291 */ /* 0x004fcc000f8ec03f */
[----:B------:R-:W-:-:S04]  /*1470*/  IMAD.U32 R6, RZ, RZ, UR4 ;  /* 0x00000004ff067e24 */ /* 0x000fc8000f8e00ff */
[----:B------:R-:W-:-:S04]  /*1480*/  IMAD R3, R3, 0x8, R6 ;  /* 0x0000000803037824 */ /* 0x000fc800078e0206 */
[----:B------:R2:W3:Y:S01]  /*1490*/  SYNCS.PHASECHK.TRANS64.TRYWAIT P1, [R3+URZ], R0 ;  /* 0x00000000030075a7 */ /* 0x0004e2000802017f */
[----:B------:R-:W-:Y:S05]  /*14a0*/  @!P0 BRA `(.L_x_19) ;  /* 0x0000000000048947 */ /* 0x000fea0003800000 */
[----:B------:R-:W-:Y:S01]  /*14b0*/  BPT.TRAP 0x1 ;  /* 0x000000040000795c */ /* 0x000fe20000300000 */
.L_x_19:
[----:B---3--:R-:W-:Y:S05]  /*14c0*/  @P1 BRA `(.L_x_20) ;  /* 0x0000000000081947 */ /* 0x008fea0003800000 */
[----:B------:R-:W3:Y:S02]  /*14d0*/  SYNCS.PHASECHK.TRANS64.TRYWAIT P1, [R3+URZ], R0 ;  /* 0x00000000030075a7 */ /* 0x000ee4000802017f */
[----:B---3--:R-:W-:Y:S05]  /*14e0*/  @!P1 BRA `(.L_x_21) ;  /* 0x0000009000e49947 */ /* 0x008fea0003800000 */
.L_x_20:
[----:B------:R-:W-:-:S04]  /*14f0*/  UISETP.LT.AND UP0, UPT, UR40, 0x1, UPT ;  /* 0x000000012800788c */ /* 0x000fc8000bf01270 */
[----:B------:R-:W-:-:S06]  /*1500*/  USEL UR4, UR40, 0x1, UP0 ;  /* 0x0000000128047887 */ /* 0x000fcc0008000000 */
[----:B--23--:R-:W-:Y:S01]  /*1510*/  IMAD.U32 R0, RZ, RZ, UR4 ;  /* 0x00000004ff007e24 */ /* 0x00cfe2000f8e00ff */
[----:B------:R-:W-:Y:S05]  /*1520*/  WARPSYNC.ALL ;  /* 0x0000000000007948 */ /* 0x000fea0003800000 */
[----:B------:R-:W-:-:S04]  /*1530*/  IADD3 R0, -R0, UR40, RZ ;  /* 0x0000002800007c10 */ /* 0x000fc8000fffe1ff */
[----:B------:R-:W-:Y:S02]  /*1540*/  ISETP.GE.AND P1, PT, R0, 0x1, PT ;  /* 0x000000010000780c */ /* 0x000fe40003f26270 */
[----:B------:R-:W-:Y:S01]  /*1550*/  R2UR UR4, R6 ;  /* 0x00000000060472ca */ /* 0x000fe200000e0000 */
[----:B------:R-:W-:Y:S01]  /*1560*/  WARPGROUP.ARRIVE ;  /* 0x00000000000079c5 */ /* 0x000fe20000000000 */
[----:B------:R-:W-:Y:S01]  /*1570*/  UMOV UR9, 0x40000040 ;  /* 0x4000004000097882 */ /* 0x000fe20000000000 */
[----:B------:R-:W-:Y:S01]  /*1580*/  UMOV UR11, 0x40000040 ;  /* 0x40000040000b7882 */ /* 0x000fe20000000000 */
[----:B------:R-:W-:Y:S01]  /*1590*/  UMOV UR13, UR9 ;  /* 0x00000009000d7c82 */ /* 0x000fe20008000000 */
[----:B------:R-:W-:Y:S01]  /*15a0*/  UMOV UR15, 0x40000040 ;  /* 0x40000040000f7882 */ /* 0x000fe20000000000 */
[----:B------:R-:W-:Y:S01]  /*15b0*/  UMOV UR17, UR9 ;  /* 0x0000000900117c82 */ /* 0x000fe20008000000 */
[----:B------:R-:W-:-:S06]  /*15c0*/  UMOV UR19, 0x40000040 ;  /* 0x4000004000137882 */ /* 0x000fcc0000000000 */
[----:B------:R-:W-:-:S04]  /*15d0*/  UIADD3 UR4, UR4, 0x18100, URZ ;  /* 0x0001810004047890 */ /* 0x000fc8000fffe03f */
[----:B------:R-:W-:Y:S02]  /*15e0*/  USHF.R.U32.HI UR5, URZ, 0x4, UR4 ;  /* 0x000000043f057899 */ /* 0x000fe40008011604 */
[----:B------:R-:W-:Y:S02]  /*15f0*/  ULOP3.LUT UR4, UR41, 0x10000, URZ, 0xfc, !UPT ;  /* 0x0001000029047892 */ /* 0x000fe4000f8efc3f */
[----:B------:R-:W-:Y:S02]  /*1600*/  ULOP3.LUT UR5, UR5, 0x3fff, URZ, 0xc0, !UPT ;  /* 0x00003fff05057892 */ /* 0x000fe4000f8ec03f */
[----:B------:R-:W-:Y:S02]  /*1610*/  ULEA UR8, UR39, UR4, 0xb ;  /* 0x0000000427087291 */ /* 0x000fe4000f8e583f */
[----:B------:R-:W-:-:S04]  /*1620*/  ULOP3.LUT UR5, UR5, 0x10000, URZ, 0xfc, !UPT ;  /* 0x0001000005057892 */ /* 0x000fc8000f8efc3f */
[----:B------:R-:W-:Y:S01]  /*1630*/  UIMAD UR6, UR39, 0xa00, UR5 ;  /* 0x00000a00270678a4 */ /* 0x000fe2000f8e0205 */
[----:B------:R-:W-:Y:S01]  /*1640*/  UMOV UR12, UR8 ;  /* 0x00000008000c7c82 */ /* 0x000fe20008000000 */
[----:B------:R-:W-:Y:S02]  /*1650*/  UMOV UR16, UR8 ;  /* 0x0000000800107c82 */ /* 0x000fe40008000000 */
[----:B------:R-:W-:Y:S02]  /*1660*/  UIADD3 UR14, UR6, 0x100, URZ ;  /* 0x00000100060e7890 */ /* 0x000fe4000fffe03f */
[----:B------:R-:W-:Y:S02]  /*1670*/  UIADD3 UR18, UR6, 0x200, URZ ;  /* 0x0000020006127890 */ /* 0x000fe4000fffe03f */
[----:B------:R-:W-:Y:S01]  /*1680*/  UMOV UR10, UR6 ;  /* 0x00000006000a7c82 */ /* 0x000fe20008000000 */
[----:B------:R-:W-:Y:S01]  /*1690*/  UIADD3 UR7, UR6, 0x300, URZ ;  /* 0x0000030006077890 */ /* 0x000fe2000fffe03f */
[----:B------:R-:W-:Y:S01]  /*16a0*/  HGMMA.64x32x16.F32 R88, gdesc[UR8], RZ, !UPT, gsb0 ;  /* 0x00600000085879f0 */ /* 0x000fe2000c0008ff */
[----:B------:R-:W-:Y:S01]  /*16b0*/  UIADD3 UR10, UR6, 0x400, URZ ;  /* 0x00000400060a7890 */ /* 0x000fe2000fffe03f */
[----:B------:R-:W-:Y:S01]  /*16c0*/  UMOV UR11, 0x40000040 ;  /* 0x40000040000b7882 */ /* 0x000fe20000000000 */
[----:B------:R-:W-:-:S02]  /*16d0*/  WARPGROUP.DEPBAR.LE gsb0, 0x0 ;  /* 0x00008000000079c5 */ /* 0x000fc40000010000 */
[----:B------:R-:W-:-:S06]  /*16e0*/  WARPGROUP.ARRIVE ;  /* 0x00000000000079c5 */ /* 0x000fcc0000000000 */
[----:B------:R-:W-:Y:S01]  /*16f0*/  HGMMA.64x32x16.F32 R72, gdesc[UR12], RZ, !UPT, gsb0 ;  /* 0x006000000c4879f0 */ /* 0x000fe2000c0008ff */
[----:B------:R-:W-:Y:S01]  /*1700*/  UMOV UR12, UR8 ;  /* 0x00000008000c7c82 */ /* 0x000fe20008000000 */
[----:B------:R-:W-:Y:S01]  /*1710*/  UMOV UR13, UR9 ;  /* 0x00000009000d7c82 */ /* 0x000fe20008000000 */
[----:B------:R-:W-:Y:S01]  /*1720*/  UMOV UR14, UR7 ;  /* 0x00000007000e7c82 */ /* 0x000fe20008000000 */
[----:B------:R-:W-:Y:S01]  /*1730*/  UMOV UR15, 0x40000040 ;  /* 0x40000040000f7882 */ /* 0x000fe20000000000 */
[----:B------:R-:W-:Y:S01]  /*1740*/  UIADD3 UR7, UR6, 0x202, URZ ;  /* 0x0000020206077890 */ /* 0x000fe2000fffe03f */
[----:B------:R-:W-:Y:S02]  /*1750*/  WARPGROUP.DEPBAR.LE gsb0, 0x0 ;  /* 0x00008000000079c5 */ /* 0x000fe40000010000 */
[----:B------:R-:W-:-:S06]  /*1760*/  WARPGROUP.ARRIVE ;  /* 0x00000000000079c5 */ /* 0x000fcc0000000000 */
[----:B------:R-:W-:Y:S01]  /*1770*/  HGMMA.64x32x16.F32 R56, gdesc[UR16], RZ, !UPT, gsb0 ;  /* 0x00600000103879f0 */ /* 0x000fe2000c0008ff */
[----:B------:R-:W-:Y:S01]  /*1780*/  UIADD3 UR18, UR6, 0x102, URZ ;  /* 0x0000010206127890 */ /* 0x000fe2000fffe03f */
[----:B------:R-:W-:Y:S01]  /*1790*/  UMOV UR19, 0x40000040 ;  /* 0x4000004000137882 */ /* 0x000fe20000000000 */
[----:B------:R-:W-:Y:S02]  /*17a0*/  WARPGROUP.DEPBAR.LE gsb0, 0x0 ;  /* 0x00008000000079c5 */ /* 0x000fe40000010000 */
[----:B------:R-:W-:-:S06]  /*17b0*/  WARPGROUP.ARRIVE ;  /* 0x00000000000079c5 */ /* 0x000fcc0000000000 */
[----:B------:R-:W-:Y:S01]  /*17c0*/  HGMMA.64x32x16.F32 R40, gdesc[UR12], RZ, !UPT, gsb0 ;  /* 0x006000000c2879f0 */ /* 0x000fe2000c0008ff */
[----:B------:R-:W-:Y:S01]  /*17d0*/  UMOV UR12, UR8 ;  /* 0x00000008000c7c82 */ /* 0x000fe20008000000 */
[----:B------:R-:W-:Y:S01]  /*17e0*/  UMOV UR13, UR9 ;  /* 0x00000009000d7c82 */ /* 0x000fe20008000000 */
[----:B------:R-:W-:Y:S01]  /*17f0*/  UMOV UR14, UR10 ;  /* 0x0000000a000e7c82 */ /* 0x000fe20008000000 */
[----:B------:R-:W-:Y:S01]  /*1800*/  UMOV UR15, 0x40000040 ;  /* 0x40000040000f7882 */ /* 0x000fe20000000000 */
[----:B------:R-:W-:Y:S02]  /*1810*/  UIADD3 UR9, UR6, 0x302, URZ ;  /* 0x0000030206097890 */ /* 0x000fe4000fffe03f */
[----:B------:R-:W-:Y:S01]  /*1820*/  UIADD3 UR10, UR6, 0x402, URZ ;  /* 0x00000402060a7890 */ /* 0x000fe2000fffe03f */
[----:B------:R-:W-:Y:S02]  /*1830*/  WARPGROUP.DEPBAR.LE gsb0, 0x0 ;  /* 0x00008000000079c5 */ /* 0x000fe40000010000 */
[----:B------:R-:W-:-:S06]  /*1840*/  WARPGROUP.ARRIVE ;  /* 0x00000000000079c5 */ /* 0x000fcc0000000000 */
[----:B------:R-:W-:Y:S01]  /*1850*/  HGMMA.64x32x16.F32 R24, gdesc[UR12], RZ, !UPT, gsb0 ;  /* 0x006000000c1879f0 */ /* 0x000fe2000c0008ff */
[----:B------:R-:W-:Y:S02]  /*1860*/  UIADD3 UR12, UR8, 0x2, URZ ;  /* 0x00000002080c7890 */ /* 0x000fe4000fffe03f */
[----:B------:R-:W-:Y:S01]  /*1870*/  UIADD3 UR14, UR6, 0x2, URZ ;  /* 0x00000002060e7890 */ /* 0x000fe2000fffe03f */
[----:B------:R-:W-:Y:S01]  /*1880*/  UMOV UR13, 0x40000040 ;  /* 0x40000040000d7882 */ /* 0x000fe20000000000 */
[----:B------:R-:W-:Y:S01]  /*1890*/  UMOV UR15, 0x40000040 ;  /* 0x40000040000f7882 */ /* 0x000fe20000000000 */
[----:B------:R-:W-:Y:S02]  /*18a0*/  UMOV UR17, UR13 ;  /* 0x0000000d00117c82 */ /* 0x000fe40008000000 */
[----:B------:R-:W-:Y:S01]  /*18b0*/  UMOV UR16, UR12 ;  /* 0x0000000c00107c82 */ /* 0x000fe20008000000 */
[----:B------:R-:W-:Y:S02]  /*18c0*/  WARPGROUP.DEPBAR.LE gsb0, 0x0 ;  /* 0x00008000000079c5 */ /* 0x000fe40000010000 */
[----:B------:R-:W-:-:S06]  /*18d0*/  WARPGROUP.ARRIVE ;  /* 0x00000000000079c5 */ /* 0x000fcc0000000000 */
[----:B------:R-:W-:Y:S01]  /*18e0*/  HGMMA.64x32x16.F32 R88, gdesc[UR12], R88, gsb0 ;  /* 0x006000000c5879f0 */ /* 0x000fe20008000858 */
[----:B------:R-:W-:Y:S01]  /*18f0*/  UMOV UR14, UR7 ;  /* 0x00000007000e7c82 */ /* 0x000fe20008000000 */
[----:B------:R-:W-:Y:S01]  /*1900*/  UMOV UR15, 0x40000040 ;  /* 0x40000040000f7882 */ /* 0x000fe20000000000 */
[----:B------:R-:W-:Y:S01]  /*1910*/  UIADD3 UR7, UR6, 0x204, URZ ;  /* 0x0000020406077890 */ /* 0x000fe2000fffe03f */
[----:B------:R-:W-:Y:S02]  /*1920*/  WARPGROUP.DEPBAR.LE gsb0, 0x0 ;  /* 0x00008000000079c5 */ /* 0x000fe40000010000 */
[----:B------:R-:W-:-:S06]  /*1930*/  WARPGROUP.ARRIVE ;  /* 0x00000000000079c5 */ /* 0x000fcc0000000000 */
[----:B------:R-:W-:Y:S01]  /*1940*/  HGMMA.64x32x16.F32 R72, gdesc[UR16], R72, gsb0 ;  /* 0x00600000104879f0 */ /* 0x000fe20008000848 */
[----:B------:R-:W-:Y:S01]  /*1950*/  UIADD3 UR18, UR6, 0x104, URZ ;  /* 0x0000010406127890 */ /* 0x000fe2000fffe03f */
[----:B------:R-:W-:Y:S01]  /*1960*/  UMOV UR19, 0x40000040 ;  /* 0x4000004000137882 */ /* 0x000fe20000000000 */
        /* <DEDUP_REMOVED lines=149> */
[----:B------:R-:W-:Y:S01]  /*22c0*/  UIADD3 UR8, UR8, 0x406, URZ ;  /* 0x0000040608087890 */ /* 0x000fe2000fffe03f */
[----:B------:R-:W-:-:S02]  /*22d0*/  WARPGROUP.DEPBAR.LE gsb0, 0x0 ;  /* 0x00008000000079c5 */ /* 0x000fc40000010000 */
        /* <DEDUP_REMOVED lines=9> */
[----:B------:R-:W-:Y:S02]  /*2370*/  WARPGROUP.DEPBAR.LE gsb0, 0x0 ;  /* 0x00008000000079c5 */ /* 0x000fe40000010000 */
[----:B------:R-:W-:-:S06]  /*2380*/  WARPGROUP.ARRIVE ;  /* 0x00000000000079c5 */ /* 0x000fcc0000000000 */
[----:B------:R-:W-:Y:S01]  /*2390*/  HGMMA.64x32x16.F32 R56, gdesc[UR12], R56, gsb0 ;  /* 0x006000000c3879f0 */ /* 0x000fe20008000838 */
[----:B------:R-:W-:Y:S01]  /*23a0*/  UMOV UR14, UR9 ;  /* 0x00000009000e7c82 */ /* 0x000fe20008000000 */
[----:B------:R-:W-:Y:S01]  /*23b0*/  UMOV UR15, 0x40000040 ;  /* 0x40000040000f7882 */ /* 0x000fe20000000000 */
        /* <DEDUP_REMOVED lines=11> */
[----:B------:R-:W-:Y:S01]  /*2470*/  UMOV UR12, UR8 ;  /* 0x00000008000c7c82 */ /* 0x000fe20008000000 */
        /* <DEDUP_REMOVED lines=8> */
[----:B------:R-:W-:Y:S02]  /*2500*/  WARPGROUP.DEPBAR.LE gsb0, 0x0 ;  /* 0x00008000000079c5 */ /* 0x000fe40000010000 */
[----:B------:R-:W-:-:S06]  /*2510*/  WARPGROUP.ARRIVE ;  /* 0x00000000000079c5 */ /* 0x000fcc0000000000 */
[----:B------:R-:W-:Y:S01]  /*2520*/  HGMMA.64x32x16.F32 R72, gdesc[UR8], R72, gsb0 ;  /* 0x00600000084879f0 */ /* 0x000fe20008000848 */
[----:B------:R-:W-:Y:S01]  /*2530*/  UMOV UR10, UR16 ;  /* 0x00000010000a7c82 */ /* 0x000fe20008000000 */
[----:B------:R-:W-:Y:S01]  /*2540*/  UMOV UR11, 0x40000040 ;  /* 0x40000040000b7882 */ /* 0x000fe20000000000 */
[----:B------:R-:W-:Y:S02]  /*2550*/  WARPGROUP.DEPBAR.LE gsb0, 0x0 ;  /* 0x00008000000079c5 */ /* 0x000fe40000010000 */
[----:B------:R-:W-:-:S06]  /*2560*/  WARPGROUP.ARRIVE ;  /* 0x00000000000079c5 */ /* 0x000fcc0000000000 */
[----:B------:R-:W-:Y:S03]  /*2570*/  HGMMA.64x32x16.F32 R56, gdesc[UR12], R56, gsb0 ;  /* 0x006000000c3879f0 */ /* 0x000fe60008000838 */
        /* <DEDUP_REMOVED lines=9> */
[----:B------:R-:W-:Y:S05]  /*2610*/  @!P1 BRA `(.L_x_22) ;  /* 0x0000001000949947 */ /* 0x000fea0003800000 */
[----:B------:R-:W-:Y:S02]  /*2620*/  UIADD3 UR6, UR39, 0x1, URZ ;  /* 0x0000000127067890 */ /* 0x000fe4000fffe03f */
[----:B------:R-:W-:Y:S02]  /*2630*/  IMAD.U32 R3, RZ, RZ, UR39 ;  /* 0x00000027ff037e24 */ /* 0x000fe4000f8e00ff */
[----:B------:R-:W-:-:S04]  /*2640*/  UISETP.NE.AND UP0, UPT, UR6, 0x3, UPT ;  /* 0x000000030600788c */ /* 0x000fc8000bf05270 */
[----:B------:R-:W-:Y:S02]  /*2650*/  USEL UR7, URZ, 0x1, UP0 ;  /* 0x000000013f077887 */ /* 0x000fe40008000000 */
[----:B------:R-:W-:Y:S02]  /*2660*/  USEL UR6, UR6, URZ, UP0 ;  /* 0x0000003f06067287 */ /* 0x000fe40008000000 */
[----:B------:R-:W-:-:S06]  /*2670*/  ULOP3.LUT UR7, UR38, UR7, URZ, 0x3c, !UPT ;  /* 0x0000000726077292 */ /* 0x000fcc000f8e3c3f */
[----:B------:R-:W-:-:S07]  /*2680*/  IMAD.U32 R7, RZ, RZ, UR7 ;  /* 0x00000007ff077e24 */ /* 0x000fce000f8e00ff */
.L_x_29:
[----:B------:R-:W-:Y:S05]  /*2690*/  @!P0 BRA `(.L_x_23) ;  /* 0x0000000000048947 */ /* 0x000fea0003800000 */
[----:B------:R-:W-:Y:S01]  /*26a0*/  BPT.TRAP 0x1 ;  /* 0x000000040000795c */ /* 0x000fe20000300000 */
.L_x_23:
[----:B------:R-:W2:Y:S01]  /*26b0*/  S2UR UR8, SR_CgaCtaId ;  /* 0x00000000000879c3 */ /* 0x000ea20000008800 */
[----:B------:R-:W-:Y:S01]  /*26c0*/  UMOV UR7, 0x400 ;  /* 0x0000040000077882 */ /* 0x000fe20000000000 */
[----:B01----:R-:W-:Y:S01]  /*26d0*/  IMAD.U32 R5, RZ, RZ, UR6 ;  /* 0x00000006ff057e24 */ /* 0x003fe2000f8e00ff */
[----:B------:R-:W-:Y:S01]  /*26e0*/  SHF.L.U32 R4, R7, 0x1f, RZ ;  /* 0x0000001f07047819 */ /* 0x000fe200000006ff */
[----:B--2---:R-:W-:-:S06]  /*26f0*/  ULEA UR7, UR8, UR7, 0x18 ;  /* 0x0000000708077291 */ /* 0x004fcc000f8ec03f */
[----:B------:R-:W-:-:S04]  /*2700*/  IMAD.U32 R6, RZ, RZ, UR7 ;  /* 0x00000007ff067e24 */ /* 0x000fc8000f8e00ff */
[----:B------:R-:W-:-:S04]  /*2710*/  IMAD R5, R5, 0x8, R6 ;  /* 0x0000000805057824 */ /* 0x000fc800078e0206 */
[----:B------:R0:W1:Y:S01]  /*2720*/  SYNCS.PHASECHK.TRANS64.TRYWAIT P1, [R5+URZ], R4 ;  /* 0x00000004050075a7 */ /* 0x000062000802017f */
[----:B------:R-:W-:Y:S05]  /*2730*/  @!P0 BRA `(.L_x_24) ;  /* 0x0000000000048947 */ /* 0x000fea0003800000 */
[----:B------:R-:W-:Y:S01]  /*2740*/  BPT.TRAP 0x1 ;  /* 0x000000040000795c */ /* 0x000fe20000300000 */
.L_x_24:
[----:B-1----:R-:W-:Y:S05]  /*2750*/  @P1 BRA `(.L_x_25) ;  /* 0x0000000000081947 */ /* 0x002fea0003800000 */
[----:B------:R-:W1:Y:S02]  /*2760*/  SYNCS.PHASECHK.TRANS64.TRYWAIT P1, [R5+URZ], R4 ;  /* 0x00000004050075a7 */ /* 0x000e64000802017f */
[----:B-1----:R-:W-:Y:S05]  /*2770*/  @!P1 BRA `(.L_x_26) ;  /* 0x0000008000549947 */ /* 0x002fea0003800000 */
.L_x_25:
[----:B------:R-:W-:Y:S01]  /*2780*/  ULEA UR10, UR6, UR4, 0xb ;  /* 0x00000004060a7291 */ /* 0x000fe2000f8e583f */
[----:B------:R-:W-:Y:S01]  /*2790*/  WARPGROUP.ARRIVE ;  /* 0x00000000000079c5 */ /* 0x000fe20000000000 */
[----:B------:R-:W-:Y:S01]  /*27a0*/  UIMAD UR8, UR6, 0xa00, UR5 ;  /* 0x00000a00060878a4 */ /* 0x000fe2000f8e0205 */
[----:B------:R-:W-:Y:S01]  /*27b0*/  UMOV UR13, 0x40000040 ;  /* 0x40000040000d7882 */ /* 0x000fe20000000000 */
[----:B------:R-:W-:Y:S02]  /*27c0*/  UMOV UR15, 0x40000040 ;  /* 0x40000040000f7882 */ /* 0x000fe40000000000 */
[----:B------:R-:W-:Y:S01]  /*27d0*/  UIADD3 UR7, UR8, 0x100, URZ ;  /* 0x0000010008077890 */ /* 0x000fe2000fffe03f */
[----:B------:R-:W-:Y:S02]  /*27e0*/  UMOV UR12, UR10 ;  /* 0x0000000a000c7c82 */ /* 0x000fe40008000000 */
[----:B------:R-:W-:Y:S01]  /*27f0*/  UMOV UR14, UR8 ;  /* 0x00000008000e7c82 */ /* 0x000fe20008000000 */
[----:B------:R-:W-:Y:S01]  /*2800*/  UIADD3 UR9, UR8, 0x200, URZ ;  /* 0x0000020008097890 */ /* 0x000fe2000fffe03f */
[----:B------:R-:W-:Y:S01]  /*2810*/  HGMMA.64x32x16.F32 R88, gdesc[UR12], R88, gsb0 ;  /* 0x006000000c5879f0 */ /* 0x000fe20008000858 */
[----:B------:R-:W-:Y:S01]  /*2820*/  UMOV UR15, 0x40000040 ;  /* 0x40000040000f7882 */ /* 0x000fe20000000000 */
[----:B------:R-:W-:Y:S01]  /*2830*/  UMOV UR14, UR7 ;  /* 0x00000007000e7c82 */ /* 0x000fe20008000000 */
[----:B------:R-:W-:-:S02]  /*2840*/  UIADD3 UR11, UR8, 0x300, URZ ;  /* 0x00000300080b7890 */ /* 0x000fc4000fffe03f */
        /* <DEDUP_REMOVED lines=211> */
[----:B------:R-:W-:Y:S02]  /*3580*/  UIADD3 UR10, UR8, 0x806, URZ ;  /* 0x00000806080a7890 */ /* 0x000fe4000fffe03f */
        /* <DEDUP_REMOVED lines=26> */
[----:B------:R-:W-:Y:S01]  /*3730*/  BPT.TRAP 0x1 ;  /* 0x000000040000795c */ /* 0x000fe20000300000 */
.L_x_27:
[----:B------:R-:W-:-:S13]  /*3740*/  ISETP.NE.AND P1, PT, R23, RZ, PT ;  /* 0x000000ff1700720c */ /* 0x000fda0003f25270 */
[----:B01----:R-:W-:-:S04]  /*3750*/  @P1 IMAD R4, R3, 0x8, R6 ;  /* 0x0000000803041824 */ /* 0x003fc800078e0206 */
[----:B------:R-:W-:-:S05]  /*3760*/  @P1 VIADD R5, R4, 0x18 ;  /* 0x0000001804051836 */ /* 0x000fca0000000000 */
[----:B------:R-:W-:-:S04]  /*3770*/  @P1 PRMT R5, R22, 0x654, R5 ;  /* 0x0000065416051816 */ /* 0x000fc80000000005 */
[----:B------:R0:W-:Y:S01]  /*3780*/  @P1 SYNCS.ARRIVE.TRANS64.RED.A1T0 RZ, [R5+URZ], RZ ;  /* 0x000000ff05ff19a7 */ /* 0x0001e2000810043f */
[----:B------:R-:W-:-:S13]  /*3790*/  ISETP.GT.U32.AND P1, PT, R19, 0x1, PT ;  /* 0x000000011300780c */ /* 0x000fda0003f24070 */
[----:B0-----:R-:W-:Y:S05]  /*37a0*/  @P1 BRA `(.L_x_28) ;  /* 0x0000000000041947 */ /* 0x001fea0003800000 */
[----:B------:R-:W-:Y:S01]  /*37b0*/  BPT.TRAP 0x1 ;  /* 0x000000040000795c */ /* 0x000fe20000300000 */
.L_x_28:
[----:B------:R-:W-:Y:S01]  /*37c0*/  UIADD3 UR6, UR6, 0x1, URZ ;  /* 0x0000000106067890 */ /* 0x000fe2000fffe03f */
[C---:B------:R-:W-:Y:S01]  /*37d0*/  ISETP.GT.AND P2, PT, R0.reuse, 0x1, PT ;  /* 0x000000010000780c */ /* 0x040fe20003f44270 */
[----:B------:R-:W-:Y:S02]  /*37e0*/  VIADD R3, R3, 0x1 ;  /* 0x0000000103037836 */ /* 0x000fe40000000000 */
[----:B------:R-:W-:Y:S01]  /*37f0*/  UISETP.NE.AND UP0, UPT, UR6, 0x3, UPT ;  /* 0x000000030600788c */ /* 0x000fe2000bf05270 */
[----:B------:R-:W-:Y:S02]  /*3800*/  VIADD R0, R0, 0xffffffff ;  /* 0xffffffff00007836 */ /* 0x000fe40000000000 */
[C---:B------:R-:W-:Y:S01]  /*3810*/  ISETP.NE.AND P1, PT, R3.reuse, 0x3, PT ;  /* 0x000000030300780c */ /* 0x040fe20003f25270 */
[----:B------:R-:W-:Y:S02]  /*3820*/  USEL UR7, URZ, 0x1, UP0 ;  /* 0x000000013f077887 */ /* 0x000fe40008000000 */
[----:B------:R-:W-:Y:S01]  /*3830*/  USEL UR6, UR6, URZ, UP0 ;  /* 0x0000003f06067287 */ /* 0x000fe20008000000 */
[----:B------:R-:W-:-:S03]  /*3840*/  SEL R3, R3, RZ, P1 ;  /* 0x000000ff03037207 */ /* 0x000fc60000800000 */
[----:B------:R-:W-:Y:S01]  /*3850*/  LOP3.LUT R7, R7, UR7, RZ, 0x3c, !PT ;  /* 0x0000000707077c12 */ /* 0x000fe2000f8e3cff */
[----:B------:R-:W-:Y:S07]  /*3860*/  @P2 BRA `(.L_x_29) ;  /* 0xffffffec00882947 */ /* 0x000fee000383ffff */
.L_x_22:
[----:B------:R-:W2:Y:S02]  /*3870*/  LDC R0, c[0x0][0x28c] ;  /* 0x0000a300ff007b82 */ /* 0x000ea40000000800 */
[----:B--2---:R-:W-:-:S13]  /*3880*/  ISETP.GE.AND P1, PT, R0, 0x1, PT ;  /* 0x000000010000780c */ /* 0x004fda0003f26270 */
[----:B------:R-:W-:Y:S05]  /*3890*/  @!P1 BRA `(.L_x_30) ;  /* 0x0000000000509947 */ /* 0x000fea0003800000 */
[----:B------:R-:W-:Y:S05]  /*38a0*/  @!P0 BRA `(.L_x_31) ;  /* 0x0000000000048947 */ /* 0x000fea0003800000 */
[----:B------:R-:W-:Y:S01]  /*38b0*/  BPT.TRAP 0x1 ;  /* 0x000000040000795c */ /* 0x000fe20000300000 */
.L_x_31:
[----:B------:R-:W-:Y:S01]  /*38c0*/  ISETP.NE.AND P0, PT, R23, RZ, PT ;  /* 0x000000ff1700720c */ /* 0x000fe20003f05270 */
[----:B------:R-:W-:Y:S01]  /*38d0*/  BSSY B0, `(.L_x_32) ;  /* 0x000000e000007945 */ /* 0x000fe20003800000 */
[----:B------:R-:W-:-:S11]  /*38e0*/  ISETP.GT.U32.AND P1, PT, R19, 0x1, PT ;  /* 0x000000011300780c */ /* 0x000fd60003f24070 */
[----:B------:R-:W-:Y:S05]  /*38f0*/  @!P0 BRA `(.L_x_33) ;  /* 0x00000000002c8947 */ /* 0x000fea0003800000 */
[----:B------:R-:W-:-:S04]  /*3900*/  UISETP.LT.AND UP0, UPT, UR40, 0x1, UPT ;  /* 0x000000012800788c */ /* 0x000fc8000bf01270 */
[----:B------:R-:W-:-:S04]  /*3910*/  USEL UR6, UR40, 0x1, UP0 ;  /* 0x0000000128067887 */ /* 0x000fc80008000000 */
[----:B------:R-:W-:-:S04]  /*3920*/  UIADD3 UR6, UR39, UR40, -UR6 ;  /* 0x0000002827067290 */ /* 0x000fc8000fffe806 */
[----:B------:R-:W-:-:S04]  /*3930*/  UIMAD.WIDE.U32 UR4, UR6, -0x55555555, URZ ;  /* 0xaaaaaaab060478a5 */ /* 0x000fc8000f8e003f */
[----:B------:R-:W-:-:S04]  /*3940*/  USHF.R.U32.HI UR4, URZ, 0x1, UR5 ;  /* 0x000000013f047899 */ /* 0x000fc80008011605 */
[----:B------:R-:W-:-:S06]  /*3950*/  UIMAD UR6, UR4, -0x3, UR6 ;  /* 0xfffffffd040678a4 */ /* 0x000fcc000f8e0206 */
[----:B------:R-:W-:-:S04]  /*3960*/  IMAD.U32 R3, RZ, RZ, UR6 ;  /* 0x00000006ff037e24 */ /* 0x000fc8000f8e00ff */
[----:B------:R-:W-:-:S04]  /*3970*/  IMAD R0, R3, 0x8, R6 ;  /* 0x0000000803007824 */ /* 0x000fc800078e0206 */
[----:B------:R-:W-:-:S05]  /*3980*/  VIADD R3, R0, 0x18 ;  /* 0x0000001800037836 */ /* 0x000fca0000000000 */
[----:B------:R-:W-:-:S04]  /*3990*/  PRMT R3, R22, 0x654, R3 ;  /* 0x0000065416037816 */ /* 0x000fc80000000003 */
[----:B------:R2:W-:Y:S03]  /*39a0*/  SYNCS.ARRIVE.TRANS64.RED.A1T0 RZ, [R3+URZ], RZ ;  /* 0x000000ff03ff79a7 */ /* 0x0005e6000810043f */
.L_x_33:
[----:B------:R-:W-:Y:S05]  /*39b0*/  BSYNC B0 ;  /* 0x0000000000007941 */ /* 0x000fea0003800000 */
.L_x_32:
[----:B------:R-:W-:Y:S05]  /*39c0*/  @P1 BRA `(.L_x_30) ;  /* 0x0000000000041947 */ /* 0x000fea0003800000 */
[----:B------:R-:W-:Y:S01]  /*39d0*/  BPT.TRAP 0x1 ;  /* 0x000000040000795c */ /* 0x000fe20000300000 */
.L_x_30:
[----:B------:R-:W3:Y:S01]  /*39e0*/  LDC R6, c[0x0][0x288] ;  /* 0x0000a200ff067b82 */ /* 0x000ee20000000800 */
[--C-:B------:R-:W-:Y:S01]  /*39f0*/  SHF.R.U32.HI R0, RZ, 0x2, R18.reuse ;  /* 0x00000002ff007819 */ /* 0x100fe20000011612 */
[----:B------:R-:W-:Y:S01]  /*3a00*/  IMAD R9, R108, 0xa0, RZ ;  /* 0x000000a06c097824 */ /* 0x000fe200078e02ff */
[----:B01----:R-:W-:Y:S01]  /*3a10*/  SHF.R.U32.HI R5, RZ, 0x7, R18 ;  /* 0x00000007ff057819 */ /* 0x003fe20000011612 */
[----:B------:R-:W-:Y:S01]  /*3a20*/  UIADD3 UR39, UR40, UR39, URZ ;  /* 0x0000002728277290 */ /* 0x000fe2000fffe03f */
[----:B--2---:R-:W-:Y:S01]  /*3a30*/  LOP3.LUT R3, R0, 0x7, RZ, 0xc0, !PT ;  /* 0x0000000700037812 */ /* 0x004fe200078ec0ff */
[C---:B------:R-:W-:Y:S01]  /*3a40*/  IMAD.SHL.U32 R14, R18.reuse, 0x2, RZ ;  /* 0x00000002120e7824 */ /* 0x040fe200078e00ff */
[----:B------:R-:W-:Y:S01]  /*3a50*/  LOP3.LUT R0, R5, 0x1, RZ, 0xc0, !PT ;  /* 0x0000000105007812 */ /* 0x000fe200078ec0ff */
[----:B------:R-:W-:Y:S01]  /*3a60*/  UISETP.GT.U32.AND UP0, UPT, UR39, 0x2, UPT ;  /* 0x000000022700788c */ /* 0x000fe2000bf04070 */
[C---:B------:R-:W-:Y:S01]  /*3a70*/  LOP3.LUT R4, R18.reuse, 0x60, RZ, 0xc0, !PT ;  /* 0x0000006012047812 */ /* 0x040fe200078ec0ff */
[----:B------:R-:W-:Y:S01]  /*3a80*/  ULDC UR7, c[0x0][0x284] ;  /* 0x0000a10000077ab9 */ /* 0x000fe20000000800 */
[----:B------:R-:W-:Y:S01]  /*3a90*/  LOP3.LUT R5, R18, 0x3, RZ, 0xc0, !PT ;  /* 0x0000000312057812 */ /* 0x000fe200078ec0ff */
[----:B------:R-:W-:Y:S01]  /*3aa0*/  IMAD.SHL.U32 R8, R0, 0x40, RZ ;  /* 0x0000004000087824 */ /* 0x000fe200078e00ff */
[----:B------:R-:W-:Y:S01]  /*3ab0*/  SHF.R.U32.HI R4, RZ, 0x1, R4 ;  /* 0x00000001ff047819 */ /* 0x000fe20000011604 */
[----:B------:R-:W-:Y:S01]  /*3ac0*/  UISETP.LT.U32.AND UP0, UPT, UR40, 0x3, UP0 ;  /* 0x000000032800788c */ /* 0x000fe20008701070 */
[----:B------:R-:W-:Y:S01]  /*3ad0*/  SHF.R.S32.HI R21, RZ, 0x1f, R107 ;  /* 0x0000001fff157819 */ /* 0x000fe2000001146b */
[----:B------:R-:W-:Y:S01]  /*3ae0*/  UISETP.GE.U32.AND UP1, UPT, UR40, 0x3, UPT ;  /* 0x000000032800788c */ /* 0x000fe2000bf26070 */
[--C-:B------:R-:W-:Y:S01]  /*3af0*/  IADD3 R7, RZ, -R4, -R3.reuse ;  /* 0x80000004ff077210 */ /* 0x100fe20007ffe803 */
[----:B------:R-:W-:Y:S01]  /*3b00*/  ULDC.64 UR8, c[0x0][0x5d0] ;  /* 0x0001740000087ab9 */ /* 0x000fe20000000a00 */
[----:B------:R-:W-:Y:S01]  /*3b10*/  LOP3.LUT R3, R8, 0x40, R3, 0xe2, !PT ;  /* 0x0000004008037812 */ /* 0x000fe200078ee203 */
[----:B------:R-:W-:Y:S01]  /*3b20*/  UIMAD.WIDE.U32 UR4, UR39, -0x55555555, URZ ;  /* 0xaaaaaaab270478a5 */ /* 0x000fe2000f8e003f */
[C---:B------:R-:W-:Y:S01]  /*3b30*/  LOP3.LUT R14, R9.reuse, 0x6, R14, 0xf8, !PT ;  /* 0x00000006090e7812 */ /* 0x040fe200078ef80e */
[----:B------:R-:W-:Y:S01]  /*3b40*/  USEL UR6, URZ, 0x1, !UP0 ;  /* 0x000000013f067887 */ /* 0x000fe2000c000000 */
[C---:B------:R-:W-:Y:S01]  /*3b50*/  IMAD.WIDE R12, R106.reuse, 0x80, RZ ;  /* 0x000000806a0c7825 */ /* 0x040fe200078e02ff */
[----:B---3--:R-:W-:Y:S01]  /*3b60*/  ISETP.GE.AND P0, PT, R9, R6, PT ;  /* 0x000000060900720c */ /* 0x008fe20003f06270 */
[----:B------:R-:W-:Y:S01]  /*3b70*/  USHF.R.U32.HI UR4, URZ, 0x1, UR5 ;  /* 0x000000013f047899 */ /* 0x000fe20008011605 */
[----:B------:R-:W-:Y:S01]  /*3b80*/  SHF.R.S32.HI R15, RZ, 0x1f, R14 ;  /* 0x0000001fff0f7819 */ /* 0x000fe2000001140e */
[----:B------:R-:W-:Y:S01]  /*3b90*/  IMAD R8, R5, -0x2, R6 ;  /* 0xfffffffe05087824 */ /* 0x000fe200078e0206 */
[----:B------:R-:W-:Y:S01]  /*3ba0*/  ULOP3.LUT UR38, UR38, UR6, URZ, 0x3c, !UPT ;  /* 0x0000000626267292 */ /* 0x000fe2000f8e3c3f */
[----:B------:R-:W-:Y:S01]  /*3bb0*/  IMAD.SHL.U32 R5, R106, 0x80, RZ ;  /* 0x000000806a057824 */ /* 0x000fe200078e00ff */
[----:B------:R-:W-:Y:S01]  /*3bc0*/  LOP3.LUT R123, R12, R3, R4, 0xfe, !PT ;  /* 0x000000030c7b7212 */ /* 0x000fe200078efe04 */
[----:B------:R-:W-:Y:S01]  /*3bd0*/  IMAD R6, R21, UR8, RZ ;  /* 0x0000000815067c24 */ /* 0x000fe2000f8e02ff */
[----:B------:R-:W-:Y:S01]  /*3be0*/  UIMAD UR39, UR4, -0x3, UR39 ;  /* 0xfffffffd042778a4 */ /* 0x000fe2000f8e0227 */
[----:B------:R-:W-:Y:S01]  /*3bf0*/  IMAD R0, R0, -0x40, R7 ;  /* 0xffffffc000007824 */ /* 0x000fe200078e0207 */
[----:B------:R-:W-:Y:S01]  /*3c00*/  ISETP.GE.OR P0, PT, R5, UR7, P0 ;  /* 0x0000000705007c0c */ /* 0x000fe20008706670 */
[C---:B------:R-:W-:Y:S01]  /*3c10*/  IMAD R11, R107.reuse, UR9, R6 ;  /* 0x000000096b0b7c24 */ /* 0x040fe2000f8e0206 */
[----:B------:R-:W-:Y:S01]  /*3c20*/  @UP1 ULOP3.LUT UR38, UR38, 0x1, UR4, 0x78, !UPT ;  /* 0x0000000126261892 */ /* 0x000fe2000f8e7804 */
[----:B------:R-:W-:Y:S01]  /*3c30*/  IMAD.WIDE.U32 R6, R107, UR8, R14 ;  /* 0x000000086b067c25 */ /* 0x000fe2000f8e000e */
[----:B------:R-:W-:-:S03]  /*3c40*/  IADD3 R3, -R5, UR7, R0 ;  /* 0x0000000705037c10 */ /* 0x000fc6000fffe100 */
[----:B------:R-:W-:Y:S02]  /*3c50*/  IMAD.IADD R7, R7, 0x1, R11 ;  /* 0x0000000107077824 */ /* 0x000fe400078e020b */
[----:B------:R-:W-:Y:S02]  /*3c60*/  IMAD.IADD R4, R8, 0x1, -R9 ;  /* 0x0000000108047824 */ /* 0x000fe400078e0a09 */
[----:B------:R-:W-:Y:S02]  /*3c70*/  IMAD.MOV.U32 R0, RZ, RZ, -0x1 ;  /* 0xffffffffff007424 */ /* 0x000fe400078e00ff */
[----:B------:R-:W-:Y:S05]  /*3c80*/  @P0 BRA `(.L_x_34) ;  /* 0x0000004c00e00947 */ /* 0x000fea0003800000 */
[----:B------:R-:W0:Y:S01]  /*3c90*/  LDC.64 R8, c[0x0][0x5c8] ;  /* 0x00017200ff087b82 */ /* 0x000e220000000a00 */
[----:B-----5:R-:W-:Y:S01]  /*3ca0*/  FSETP.NEU.AND P0, PT, R105, RZ, PT ;  /* 0x000000ff6900720b */ /* 0x020fe20003f0d000 */
[----:B------:R-:W-:Y:S01]  /*3cb0*/  BSSY B0, `(.L_x_34) ;  /* 0x00004f5000007945 */ /* 0x000fe20003800000 */
[----:B------:R-:W-:-:S04]  /*3cc0*/  ISETP.GT.AND P1, PT, R4, RZ, PT ;  /* 0x000000ff0400720c */ /* 0x000fc80003f24270 */
[----:B------:R-:W-:Y:S01]  /*3cd0*/  ISETP.GT.AND P2, PT, R3, RZ, P1 ;  /* 0x000000ff0300720c */ /* 0x000fe20000f44270 */
[-C--:B0-----:R-:W-:Y:S02]  /*3ce0*/  IMAD R20, R13, R8.reuse, RZ ;  /* 0x000000080d147224 */ /* 0x081fe400078e02ff */
[----:B------:R-:W-:-:S04]  /*3cf0*/  IMAD.WIDE.U32 R10, R123, R8, R6 ;  /* 0x000000087b0a7225 */ /* 0x000fc800078e0006 */
[----:B------:R-:W-:-:S04]  /*3d00*/  IMAD R5, R123, R9, R20 ;  /* 0x000000097b057224 */ /* 0x000fc800078e0214 */
[----:B------:R-:W-:Y:S01]  /*3d10*/  IMAD.IADD R125, R11, 0x1, R5 ;  /* 0x000000010b7d7824 */ /* 0x000fe200078e0205 */
[----:B------:R-:W-:Y:S06]  /*3d20*/  @!P0 BRA `(.L_x_35) ;  /* 0x0000003400c48947 */ /* 0x000fec0003800000 */
[----:B------:R-:W0:Y:S01]  /*3d30*/  LDC.64 R116, c[0x0][0x5b8] ;  /* 0x00016e00ff747b82 */ /* 0x000e220000000a00 */
[----:B------:R-:W-:-:S07]  /*3d40*/  ULDC.64 UR4, c[0x0][0x5c0] ;  /* 0x0001700000047ab9 */ /* 0x000fce0000000a00 */
[----:B------:R-:W1:Y:S08]  /*3d50*/  LDC.64 R118, c[0x0][0x5b0] ;  /* 0x00016c00ff767b82 */ /* 0x000e700000000a00 */
[----:B------:R-:W2:Y:S01]  /*3d60*/  LDC.64 R120, c[0x0][0x5a8] ;  /* 0x00016a00ff787b82 */ /* 0x000ea20000000a00 */
[-C--:B0-----:R-:W-:Y:S02]  /*3d70*/  IMAD R6, R21, R116.reuse, RZ ;  /* 0x0000007415067224 */ /* 0x081fe400078e02ff */
[----:B------:R-:W-:-:S04]  /*3d80*/  IMAD.WIDE.U32 R114, R107, R116, R14 ;  /* 0x000000746b727225 */ /* 0x000fc800078e000e */
[----:B------:R-:W-:Y:S02]  /*3d90*/  IMAD R113, R107, R117, R6 ;  /* 0x000000756b717224 */ /* 0x000fe400078e0206 */
[-C--:B-1----:R-:W-:Y:S02]  /*3da0*/  IMAD R12, R13, R118.reuse, RZ ;  /* 0x000000760d0c7224 */ /* 0x082fe400078e02ff */
[----:B------:R-:W-:Y:S02]  /*3db0*/  IMAD.IADD R21, R115, 0x1, R113 ;  /* 0x0000000173157824 */ /* 0x000fe400078e0271 */
[----:B------:R-:W-:Y:S02]  /*3dc0*/  IMAD.MOV.U32 R20, RZ, RZ, R114 ;  /* 0x000000ffff147224 */ /* 0x000fe400078e0072 */
[C---:B------:R-:W-:Y:S02]  /*3dd0*/  IMAD R117, R123.reuse, R119, R12 ;  /* 0x000000777b757224 */ /* 0x040fe400078e020c */
[----:B------:R-:W-:-:S04]  /*3de0*/  IMAD.WIDE.U32 R6, R123, R118, R20 ;  /* 0x000000767b067225 */ /* 0x000fc800078e0014 */
[----:B------:R-:W-:Y:S01]  /*3df0*/  IMAD.IADD R5, R7, 0x1, R117 ;  /* 0x0000000107057824 */ /* 0x000fe200078e0275 */
[----:B--2---:R-:W-:-:S04]  /*3e00*/  LEA R108, P0, R6, R120, 0x1 ;  /* 0x00000078066c7211 */ /* 0x004fc800078008ff */
[----:B------:R-:W-:-:S05]  /*3e10*/  LEA.HI.X R109, R6, R121, R5, 0x1, P0 ;  /* 0x00000079066d7211 */ /* 0x000fca00000f0c05 */
[----:B------:R-:W2:Y:S01]  /*3e20*/  @P2 LDG.E.LTC128B.U16 R5, desc[UR36][R108.64] ;  /* 0x000000246c052981 */ /* 0x000ea2000c1e1520 */
[----:B------:R-:W-:Y:S01]  /*3e30*/  IMAD.WIDE.U32 R6, R123, R118, R14 ;  /* 0x000000767b067225 */ /* 0x000fe200078e000e */
[----:B------:R-:W-:Y:S03]  /*3e40*/  BSSY B1, `(.L_x_36) ;  /* 0x0000013000017945 */ /* 0x000fe60003800000 */
[----:B------:R-:W-:Y:S02]  /*3e50*/  IMAD.IADD R7, R117, 0x1, R7 ;  /* 0x0000000175077824 */ /* 0x000fe400078e0207 */
[----:B------:R-:W-:-:S04]  /*3e60*/  IMAD.WIDE.U32 R110, R107, R116, R6 ;  /* 0x000000746b6e7225 */ /* 0x000fc800078e0006 */
[----:B------:R-:W-:Y:S01]  /*3e70*/  IMAD.IADD R7, R113, 0x1, R111 ;  /* 0x0000000171077824 */ /* 0x000fe200078e026f */
[----:B------:R-:W-:-:S04]  /*3e80*/  LEA R6, P4, R110, R120, 0x1 ;  /* 0x000000786e067211 */ /* 0x000fc800078808ff */
[----:B------:R-:W-:Y:S01]  /*3e90*/  LEA.HI.X R7, R110, R121, R7, 0x1, P4 ;  /* 0x000000796e077211 */ /* 0x000fe200020f0c07 */
[----:B--2---:R-:W-:-:S05]  /*3ea0*/  HADD2.F32 R12, -RZ, R5.H0_H0 ;  /* 0x20000005ff0c7230 */ /* 0x004fca0000004100 */
[----:B------:R-:W-:Y:S01]  /*3eb0*/  FMUL R11, R12, R105 ;  /* 0x000000690c0b7220 */ /* 0x000fe20000400000 */
[----:B------:R-:W-:-:S03]  /*3ec0*/  LEA R12, P0, R10, UR4, 0x1 ;  /* 0x000000040a0c7c11 */ /* 0x000fc6000f8008ff */
[----:B------:R-:W-:Y:S01]  /*3ed0*/  FFMA R11, R88, R104, R11 ;  /* 0x00000068580b7223 */ /* 0x000fe2000000000b */
[----:B------:R-:W-:Y:S01]  /*3ee0*/  LEA.HI.X R13, R10, UR5, R125, 0x1, P0 ;  /* 0x000000050a0d7c11 */ /* 0x000fe200080f0c7d */
[----:B------:R-:W-:Y:S01]  /*3ef0*/  IMAD.SHL.U32 R10, R118, 0x8, RZ ;  /* 0x00000008760a7824 */ /* 0x000fe200078e00ff */
[----:B------:R-:W-:Y:S02]  /*3f00*/  ISETP.GT.AND P0, PT, R4, 0x1, PT ;  /* 0x000000010400780c */ /* 0x000fe40003f04270 */
[----:B------:R-:W-:Y:S02]  /*3f10*/  F2FP.F16.F32.PACK_AB R11, RZ, R11 ;  /* 0x0000000bff0b723e */ /* 0x000fe400000000ff */
[----:B------:R-:W-:-:S03]  /*3f20*/  ISETP.GT.AND P3, PT, R3, RZ, P0 ;  /* 0x000000ff0300720c */ /* 0x000fc60000764270 */
[----:B------:R0:W-:Y:S02]  /*3f30*/  @P2 STG.E.U16 desc[UR36][R12.64], R11 ;  /* 0x0000000b0c002986 */ /* 0x0001e4000c101524 */
[----:B0-----:R-:W-:-:S08]  /*3f40*/  SHF.L.U64.HI R11, R118, 0x3, R119 ;  /* 0x00000003760b7819 */ /* 0x001fd00000010277 */
[----:B------:R-:W-:Y:S05]  /*3f50*/  @!P3 BRA `(.L_x_37) ;  /* 0x000000000004b947 */ /* 0x000fea0003800000 */
[----:B------:R0:W5:Y:S02]  /*3f60*/  LDG.E.LTC128B.U16 R5, desc[UR36][R6.64+0x2] ;  /* 0x0000022406057981 */ /* 0x000164000c1e1520 */
.L_x_37:
[----:B------:R-:W-:Y:S05]  /*3f70*/  BSYNC B1 ;  /* 0x0000000000017941 */ /* 0x000fea0003800000 */
.L_x_36:
[----:B-----5:R-:W-:Y:S01]  /*3f80*/  HADD2.F32 R20, -RZ, R5.H0_H0 ;  /* 0x20000005ff147230 */ /* 0x020fe20000004100 */
[----:B------:R-:W-:Y:S01]  /*3f90*/  ISETP.GT.AND P1, PT, R3, 0x8, P1 ;  /* 0x000000080300780c */ /* 0x000fe20000f24270 */
[----:B------:R-:W-:Y:S01]  /*3fa0*/  IMAD.WIDE.U32 R10, R123, R118, R10 ;  /* 0x000000767b0a7225 */ /* 0x000fe200078e000a */
[----:B------:R-:W-:-:S03]  /*3fb0*/  PRMT R88, R5, 0x7610, R88 ;  /* 0x0000761005587816 */ /* 0x000fc60000000058 */
[----:B------:R-:W-:Y:S01]  /*3fc0*/  FMUL R20, R20, R105 ;  /* 0x0000006914147220 */ /* 0x000fe20000400000 */
[----:B------:R-:W-:Y:S01]  /*3fd0*/  IMAD.IADD R117, R117, 0x1, R11 ;  /* 0x0000000175757824 */ /* 0x000fe200078e020b */
[----:B------:R-:W-:Y:S02]  /*3fe0*/  IADD3 R114, P2, R114, R10, RZ ;  /* 0x0000000a72727210 */ /* 0x000fe40007f5e0ff */
[----:B------:R-:W-:-:S03]  /*3ff0*/  FFMA R89, R89, R104, R20 ;  /* 0x0000006859597223 */ /* 0x000fc60000000014 */
[----:B------:R-:W-:Y:S01]  /*4000*/  IMAD.X R21, R117, 0x1, R21, P2 ;  /* 0x0000000175157824 */ /* 0x000fe200010e0615 */
[C---:B------:R-:W-:Y:S02]  /*4010*/  LEA R20, P2, R114.reuse, R120, 0x1 ;  /* 0x0000007872147211 */ /* 0x040fe400078408ff */
[----:B------:R-:W-:Y:S02]  /*4020*/  F2FP.F16.F32.PACK_AB R89, RZ, R89 ;  /* 0x00000059ff59723e */ /* 0x000fe400000000ff */
[----:B------:R-:W-:-:S03]  /*4030*/  LEA.HI.X R21, R114, R121, R21, 0x1, P2 ;  /* 0x0000007972157211 */ /* 0x000fc600010f0c15 */
[----:B------:R1:W-:Y:S04]  /*4040*/  @P3 STG.E.U16 desc[UR36][R12.64+0x2], R89 ;  /* 0x000002590c003986 */ /* 0x0003e8000c101524 */
[----:B------:R-:W2:Y:S01]  /*4050*/  @P1 LDG.E.LTC128B.U16 R88, desc[UR36][R20.64] ;  /* 0x0000002414581981 */ /* 0x000ea2000c1e1520 */
[----:B------:R-:W-:Y:S01]  /*4060*/  IADD3 R14, P2, R14, R10, RZ ;  /* 0x0000000a0e0e7210 */ /* 0x000fe20007f5e0ff */
[----:B------:R-:W-:Y:S01]  /*4070*/  BSSY B1, `(.L_x_38) ;  /* 0x0000011000017945 */ /* 0x000fe20003800000 */
[----:B------:R-:W-:Y:S02]  /*4080*/  SHF.L.U64.HI R11, R8, 0x4, R9 ;  /* 0x00000004080b7819 */ /* 0x000fe40000010209 */
[----:B------:R-:W-:Y:S01]  /*4090*/  ISETP.GT.AND P0, PT, R3, 0x8, P0 ;  /* 0x000000080300780c */ /* 0x000fe20000704270 */
[----:B------:R-:W-:-:S02]  /*40a0*/  IMAD.X R15, R15, 0x1, R117, P2 ;  /* 0x000000010f0f7824 */ /* 0x000fc400010e0675 */
[----:B------:R-:W-:-:S04]  /*40b0*/  IMAD.WIDE.U32 R14, R107, R116, R14 ;  /* 0x000000746b0e7225 */ /* 0x000fc800078e000e */
[----:B------:R-:W-:Y:S02]  /*40c0*/  IMAD.IADD R9, R113, 0x1, R15 ;  /* 0x0000000171097824 */ /* 0x000fe400078e020f */
[----:B--2---:R-:W-:-:S05]  /*40d0*/  HADD2.F32 R10, -RZ, R88.H0_H0 ;  /* 0x20000058ff0a7230 */ /* 0x004fca0000004100 */
[----:B------:R-:W-:Y:S01]  /*40e0*/  FMUL R5, R10, R105 ;  /* 0x000000690a057220 */ /* 0x000fe20000400000 */
[----:B------:R-:W-:Y:S02]  /*40f0*/  LEA R10, P2, R8, R12, 0x4 ;  /* 0x0000000c080a7211 */ /* 0x000fe400078420ff */
[----:B------:R-:W-:Y:S01]  /*4100*/  LEA R8, P3, R14, R120, 0x1 ;  /* 0x000000780e087211 */ /* 0x000fe200078608ff */
[----:B------:R-:W-:Y:S02]  /*4110*/  FFMA R5, R90, R104, R5 ;  /* 0x000000685a057223 */ /* 0x000fe40000000005 */
[----:B------:R-:W-:Y:S01]  /*4120*/  IMAD.X R11, R11, 0x1, R13, P2 ;  /* 0x000000010b0b7824 */ /* 0x000fe200010e060d */
[----:B------:R-:W-:Y:S02]  /*4130*/  LEA.HI.X R9, R14, R121, R9, 0x1, P3 ;  /* 0x000000790e097211 */ /* 0x000fe400018f0c09 */
[----:B------:R-:W-:-:S05]  /*4140*/  F2FP.F16.F32.PACK_AB R5, RZ, R5 ;  /* 0x00000005ff05723e */ /* 0x000fca00000000ff */
[----:B------:R1:W-:Y:S01]  /*4150*/  @P1 STG.E.U16 desc[UR36][R10.64], R5 ;  /* 0x000000050a001986 */ /* 0x0003e2000c101524 */
[----:B------:R-:W-:Y:S05]  /*4160*/  @!P0 BRA `(.L_x_39) ;  /* 0x0000000000048947 */ /* 0x000fea0003800000 */
[----:B------:R2:W5:Y:S02]  /*4170*/  LDG.E.LTC128B.U16 R88, desc[UR36][R8.64+0x2] ;  /* 0x0000022408587981 */ /* 0x000564000c1e1520 */
.L_x_39:
[----:B------:R-:W-:Y:S05]  /*4180*/  BSYNC B1 ;  /* 0x0000000000017941 */ /* 0x000fea0003800000 */
.L_x_38:
[----:B-----5:R-:W-:Y:S01]  /*4190*/  HADD2.F32 R14, -RZ, R88.H0_H0 ;  /* 0x20000058ff0e7230 */ /* 0x020fe20000004100 */
[----:B------:R-:W-:Y:S01]  /*41a0*/  ISETP.GT.AND P1, PT, R4, 0x8, PT ;  /* 0x000000080400780c */ /* 0x000fe20003f24270 */
[----:B------:R-:W-:Y:S03]  /*41b0*/  BSSY B1, `(.L_x_40) ;  /* 0x0000008000017945 */ /* 0x000fe60003800000 */
[----:B------:R-:W-:Y:S01]  /*41c0*/  FMUL R14, R14, R105 ;  /* 0x000000690e0e7220 */ /* 0x000fe20000400000 */
[----:B------:R-:W-:-:S03]  /*41d0*/  ISETP.GT.AND P2, PT, R3, RZ, P1 ;  /* 0x000000ff0300720c */ /* 0x000fc60000f44270 */
[----:B------:R-:W-:-:S05]  /*41e0*/  FFMA R14, R91, R104, R14 ;  /* 0x000000685b0e7223 */ /* 0x000fca000000000e */
[----:B------:R-:W-:-:S05]  /*41f0*/  F2FP.F16.F32.PACK_AB R14, RZ, R14 ;  /* 0x0000000eff0e723e */ /* 0x000fca00000000ff */
[----:B------:R3:W-:Y:S01]  /*4200*/  @P0 STG.E.U16 desc[UR36][R10.64+0x2], R14 ;  /* 0x0000020e0a000986 */ /* 0x0007e2000c101524 */
[----:B------:R-:W-:Y:S05]  /*4210*/  @!P2 BRA `(.L_x_41) ;  /* 0x000000000004a947 */ /* 0x000fea0003800000 */
[----:B------:R4:W5:Y:S02]  /*4220*/  LDG.E.LTC128B.U16 R88, desc[UR36][R6.64+0x10] ;  /* 0x0000102406587981 */ /* 0x000964000c1e1520 */
.L_x_41:
[----:B------:R-:W-:Y:S05]  /*4230*/  BSYNC B1 ;  /* 0x0000000000017941 */ /* 0x000fea0003800000 */
.L_x_40:
[----:B---3-5:R-:W-:Y:S01]  /*4240*/  HADD2.F32 R14, -RZ, R88.H0_H0 ;  /* 0x20000058ff0e7230 */ /* 0x028fe20000004100 */
[----:B------:R-:W-:Y:S01]  /*4250*/  ISETP.GT.AND P0, PT, R4, 0x9, PT ;  /* 0x000000090400780c */ /* 0x000fe20003f04270 */
[----:B------:R-:W-:Y:S03]  /*4260*/  BSSY B1, `(.L_x_42) ;  /* 0x0000008000017945 */ /* 0x000fe60003800000 */
[----:B-1----:R-:W-:Y:S01]  /*4270*/  FMUL R5, R14, R105 ;  /* 0x000000690e057220 */ /* 0x002fe20000400000 */
[----:B------:R-:W-:-:S03]  /*4280*/  ISETP.GT.AND P3, PT, R3, RZ, P0 ;  /* 0x000000ff0300720c */ /* 0x000fc60000764270 */
[----:B------:R-:W-:-:S05]  /*4290*/  FFMA R5, R92, R104, R5 ;  /* 0x000000685c057223 */ /* 0x000fca0000000005 */
[----:B------:R-:W-:-:S05]  /*42a0*/  F2FP.F16.F32.PACK_AB R5, RZ, R5 ;  /* 0x00000005ff05723e */ /* 0x000fca00000000ff */
[----:B------:R1:W-:Y:S01]  /*42b0*/  @P2 STG.E.U16 desc[UR36][R12.64+0x10], R5 ;  /* 0x000010050c002986 */ /* 0x0003e2000c101524 */
[----:B------:R-:W-:Y:S05]  /*42c0*/  @!P3 BRA `(.L_x_43) ;  /* 0x000000000004b947 */ /* 0x000fea0003800000 */
[----:B------:R3:W5:Y:S02]  /*42d0*/  LDG.E.LTC128B.U16 R88, desc[UR36][R6.64+0x12] ;  /* 0x0000122406587981 */ /* 0x000764000c1e1520 */
.L_x_43:
[----:B------:R-:W-:Y:S05]  /*42e0*/  BSYNC B1 ;  /* 0x0000000000017941 */ /* 0x000fea0003800000 */
.L_x_42:
[----:B-----5:R-:W-:Y:S01]  /*42f0*/  HADD2.F32 R14, -RZ, R88.H0_H0 ;  /* 0x20000058ff0e7230 */ /* 0x020fe20000004100 */
[----:B------:R-:W-:Y:S01]  /*4300*/  ISETP.GT.AND P1, PT, R3, 0x8, P1 ;  /* 0x000000080300780c */ /* 0x000fe20000f24270 */
[----:B------:R-:W-:Y:S03]  /*4310*/  BSSY B1, `(.L_x_44) ;  /* 0x0000007000017945 */ /* 0x000fe60003800000 */
[----:B------:R-:W-:-:S04]  /*4320*/  FMUL R14, R14, R105 ;  /* 0x000000690e0e7220 */ /* 0x000fc80000400000 */
[----:B------:R-:W-:-:S05]  /*4330*/  FFMA R14, R93, R104, R14 ;  /* 0x000000685d0e7223 */ /* 0x000fca000000000e */
[----:B------:R-:W-:-:S05]  /*4340*/  F2FP.F16.F32.PACK_AB R14, RZ, R14 ;  /* 0x0000000eff0e723e */ /* 0x000fca00000000ff */
[----:B------:R0:W-:Y:S01]  /*4350*/  @P3 STG.E.U16 desc[UR36][R12.64+0x12], R14 ;  /* 0x0000120e0c003986 */ /* 0x0001e2000c101524 */
[----:B------:R-:W-:Y:S05]  /*4360*/  @!P1 BRA `(.L_x_45) ;  /* 0x0000000000049947 */ /* 0x000fea0003800000 */
[----:B------:R0:W5:Y:S02]  /*4370*/  LDG.E.LTC128B.U16 R88, desc[UR36][R8.64+0x10] ;  /* 0x0000102408587981 */ /* 0x000164000c1e1520 */
.L_x_45:
[----:B------:R-:W-:Y:S05]  /*4380*/  BSYNC B1 ;  /* 0x0000000000017941 */ /* 0x000fea0003800000 */
.L_x_44:
[----:B0----5:R-:W-:Y:S01]  /*4390*/  HADD2.F32 R14, -RZ, R88.H0_H0 ;  /* 0x20000058ff0e7230 */ /* 0x021fe20000004100 */
[----:B------:R-:W-:Y:S01]  /*43a0*/  ISETP.GT.AND P0, PT, R3, 0x8, P0 ;  /* 0x000000080300780c */ /* 0x000fe20000704270 */
[----:B------:R-:W-:Y:S03]  /*43b0*/  BSSY B1, `(.L_x_46) ;  /* 0x0000007000017945 */ /* 0x000fe60003800000 */
[----:B-1----:R-:W-:-:S04]  /*43c0*/  FMUL R5, R14, R105 ;  /* 0x000000690e057220 */ /* 0x002fc80000400000 */
[----:B------:R-:W-:-:S05]  /*43d0*/  FFMA R5, R94, R104, R5 ;  /* 0x000000685e057223 */ /* 0x000fca0000000005 */
[----:B------:R-:W-:-:S05]  /*43e0*/  F2FP.F16.F32.PACK_AB R5, RZ, R5 ;  /* 0x00000005ff05723e */ /* 0x000fca00000000ff */
[----:B------:R0:W-:Y:S01]  /*43f0*/  @P1 STG.E.U16 desc[UR36][R10.64+0x10], R5 ;  /* 0x000010050a001986 */ /* 0x0001e2000c101524 */
[----:B------:R-:W-:Y:S05]  /*4400*/  @!P0 BRA `(.L_x_47) ;  /* 0x0000000000048947 */ /* 0x000fea0003800000 */
[----:B------:R1:W5:Y:S02]  /*4410*/  LDG.E.LTC128B.U16 R88, desc[UR36][R8.64+0x12] ;  /* 0x0000122408587981 */ /* 0x000364000c1e1520 */
.L_x_47:
[----:B------:R-:W-:Y:S05]  /*4420*/  BSYNC B1 ;  /* 0x0000000000017941 */ /* 0x000fea0003800000 */
.L_x_46:
        /* <DEDUP_REMOVED lines=10> */
.L_x_49:
[----:B------:R-:W-:Y:S05]  /*44d0*/  BSYNC B1 ;  /* 0x0000000000017941 */ /* 0x000fea0003800000 */
.L_x_48:
[----:B0----5:R-:W-:Y:S01]  /*44e0*/  HADD2.F32 R14, -RZ, R88.H0_H0 ;  /* 0x20000058ff0e7230 */ /* 0x021fe20000004100 */
        /* <DEDUP_REMOVED lines=9> */
.L_x_51:
[----:B------:R-:W-:Y:S05]  /*4580*/  BSYNC B1 ;  /* 0x0000000000017941 */ /* 0x000fea0003800000 */
.L_x_50:
        /* <DEDUP_REMOVED lines=9> */
.L_x_53:
[----:B------:R-:W-:Y:S05]  /*4620*/  BSYNC B1 ;  /* 0x0000000000017941 */ /* 0x000fea0003800000 */
.L_x_52:
[----:B0----5:R-:W-:Y:S01]  /*4630*/  HADD2.F32 R14, -RZ, R88.H0_H0 ;  /* 0x20000058ff0e7230 */ /* 0x021fe20000004100 */
        /* <DEDUP_REMOVED lines=8> */
.L_x_55:
[----:B------:R-:W-:Y:S05]  /*46c0*/  BSYNC B1 ;  /* 0x0000000000017941 */ /* 0x000fea0003800000 */
.L_x_54:
        /* <DEDUP_REMOVED lines=10> */
.L_x_57:
[----:B------:R-:W-:Y:S05]  /*4770*/  BSYNC B1 ;  /* 0x0000000000017941 */ /* 0x000fea0003800000 */
.L_x_56:
        /* <DEDUP_REMOVED lines=10> */
.L_x_59:
[----:B------:R-:W-:Y:S05]  /*4820*/  BSYNC B1 ;  /* 0x0000000000017941 */ /* 0x000fea0003800000 */
.L_x_58:
        /* <DEDUP_REMOVED lines=9> */
.L_x_61:
[----:B------:R-:W-:Y:S05]  /*48c0*/  BSYNC B1 ;  /* 0x0000000000017941 */ /* 0x000fea0003800000 */
.L_x_60:
        /* <DEDUP_REMOVED lines=9> */
.L_x_63:
[----:B------:R-:W-:Y:S05]  /*4960*/  BSYNC B1 ;  /* 0x0000000000017941 */ /* 0x000fea0003800000 */
.L_x_62:
        /* <DEDUP_REMOVED lines=10> */
.L_x_65:
[----:B------:R-:W-:Y:S05]  /*4a10*/  BSYNC B1 ;  /* 0x0000000000017941 */ /* 0x000fea0003800000 */
.L_x_64:
        /* <DEDUP_REMOVED lines=10> */
.L_x_67:
[----:B------:R-:W-:Y:S05]  /*4ac0*/  BSYNC B1 ;  /* 0x0000000000017941 */ /* 0x000fea0003800000 */
.L_x_66:
        /* <DEDUP_REMOVED lines=9> */
.L_x_69:
[----:B------:R-:W-:Y:S05]  /*4b60*/  BSYNC B1 ;  /* 0x0000000000017941 */ /* 0x000fea0003800000 */
.L_x_68:
        /* <DEDUP_REMOVED lines=9> */
.L_x_71:
[----:B------:R-:W-:Y:S05]  /*4c00*/  BSYNC B1 ;  /* 0x0000000000017941 */ /* 0x000fea0003800000 */
.L_x_70:
        /* <DEDUP_REMOVED lines=10> */
.L_x_73:
[----:B------:R-:W-:Y:S05]  /*4cb0*/  BSYNC B1 ;  /* 0x0000000000017941 */ /* 0x000fea0003800000 */
.L_x_72:
        /* <DEDUP_REMOVED lines=10> */
.L_x_75:
[----:B------:R-:W-:Y:S05]  /*4d60*/  BSYNC B1 ;  /* 0x0000000000017941 */ /* 0x000fea0003800000 */
.L_x_74:
        /* <DEDUP_REMOVED lines=9> */
.L_x_77:
[----:B------:R-:W-:Y:S05]  /*4e00*/  BSYNC B1 ;  /* 0x0000000000017941 */ /* 0x000fea0003800000 */
.L_x_76:
        /* <DEDUP_REMOVED lines=9> */
.L_x_79:
[----:B------:R-:W-:Y:S05]  /*4ea0*/  BSYNC B1 ;  /* 0x0000000000017941 */ /* 0x000fea0003800000 */
.L_x_78:
        /* <DEDUP_REMOVED lines=10> */
.L_x_81:
[----:B------:R-:W-:Y:S05]  /*4f50*/  BSYNC B1 ;  /* 0x0000000000017941 */ /* 0x000fea0003800000 */
.L_x_80:
        /* <DEDUP_REMOVED lines=10> */
.L_x_83:
[----:B------:R-:W-:Y:S05]  /*5000*/  BSYNC B1 ;  /* 0x0000000000017941 */ /* 0x000fea0003800000 */
.L_x_82:
        /* <DEDUP_REMOVED lines=9> */
.L_x_85:
[----:B------:R-:W-:Y:S05]  /*50a0*/  BSYNC B1 ;  /* 0x0000000000017941 */ /* 0x000fea0003800000 */
.L_x_84:
        /* <DEDUP_REMOVED lines=9> */
.L_x_87:
[----:B------:R-:W-:Y:S05]  /*5140*/  BSYNC B1 ;  /* 0x0000000000017941 */ /* 0x000fea0003800000 */
.L_x_86:
        /* <DEDUP_REMOVED lines=10> */
.L_x_89:
[----:B------:R-:W-:Y:S05]  /*51f0*/  BSYNC B1 ;  /* 0x0000000000017941 */ /* 0x000fea0003800000 */
.L_x_88:
        /* <DEDUP_REMOVED lines=10> */
.L_x_91:
[----:B------:R-:W-:Y:S05]  /*52a0*/  BSYNC B1 ;  /* 0x0000000000017941 */ /* 0x000fea0003800000 */
.L_x_90:
        /* <DEDUP_REMOVED lines=9> */
.L_x_93:
[----:B------:R-:W-:Y:S05]  /*5340*/  BSYNC B1 ;  /* 0x0000000000017941 */ /* 0x000fea0003800000 */
.L_x_92:
        /* <DEDUP_REMOVED lines=9> */
.L_x_95:
[----:B------:R-:W-:Y:S05]  /*53e0*/  BSYNC B1 ;  /* 0x0000000000017941 */ /* 0x000fea0003800000 */
.L_x_94:
        /* <DEDUP_REMOVED lines=10> */
.L_x_97:
[----:B------:R-:W-:Y:S05]  /*5490*/  BSYNC B1 ;  /* 0x0000000000017941 */ /* 0x000fea0003800000 */
.L_x_96:
        /* <DEDUP_REMOVED lines=10> */
.L_x_99:
[----:B------:R-:W-:Y:S05]  /*5540*/  BSYNC B1 ;  /* 0x0000000000017941 */ /* 0x000fea0003800000 */
.L_x_98:
        /* <DEDUP_REMOVED lines=9> */
.L_x_101:
[----:B------:R-:W-:Y:S05]  /*55e0*/  BSYNC B1 ;  /* 0x0000000000017941 */ /* 0x000fea0003800000 */
.L_x_100:
        /* <DEDUP_REMOVED lines=9> */
.L_x_103:
[----:B------:R-:W-:Y:S05]  /*5680*/  BSYNC B1 ;  /* 0x0000000000017941 */ /* 0x000fea0003800000 */
.L_x_102:
        /* <DEDUP_REMOVED lines=10> */
.L_x_105:
[----:B------:R-:W-:Y:S05]  /*5730*/  BSYNC B1 ;  /* 0x0000000000017941 */ /* 0x000fea0003800000 */
.L_x_104:
        /* <DEDUP_REMOVED lines=10> */
.L_x_107:
[----:B------:R-:W-:Y:S05]  /*57e0*/  BSYNC B1 ;  /* 0x0000000000017941 */ /* 0x000fea0003800000 */
.L_x_106:
        /* <DEDUP_REMOVED lines=9> */
.L_x_109:
[----:B------:R-:W-:Y:S05]  /*5880*/  BSYNC B1 ;  /* 0x0000000000017941 */ /* 0x000fea0003800000 */
.L_x_108:
        /* <DEDUP_REMOVED lines=9> */
.L_x_111:
[----:B------:R-:W-:Y:S05]  /*5920*/  BSYNC B1 ;  /* 0x0000000000017941 */ /* 0x000fea0003800000 */
.L_x_110:
        /* <DEDUP_REMOVED lines=10> */
.L_x_113:
[----:B------:R-:W-:Y:S05]  /*59d0*/  BSYNC B1 ;  /* 0x0000000000017941 */ /* 0x000fea0003800000 */
.L_x_112:
        /* <DEDUP_REMOVED lines=10> */
.L_x_115:
[----:B------:R-:W-:Y:S05]  /*5a80*/  BSYNC B1 ;  /* 0x0000000000017941 */ /* 0x000fea0003800000 */
.L_x_114:
        /* <DEDUP_REMOVED lines=9> */
.L_x_117:
[----:B------:R-:W-:Y:S05]  /*5b20*/  BSYNC B1 ;  /* 0x0000000000017941 */ /* 0x000fea0003800000 */
.L_x_116:
        /* <DEDUP_REMOVED lines=9> */
.L_x_119:
[----:B------:R-:W-:Y:S05]  /*5bc0*/  BSYNC B1 ;  /* 0x0000000000017941 */ /* 0x000fea0003800000 */
.L_x_118:
        /* <DEDUP_REMOVED lines=10> */
.L_x_121:
[----:B------:R-:W-:Y:S05]  /*5c70*/  BSYNC B1 ;  /* 0x0000000000017941 */ /* 0x000fea0003800000 */
.L_x_120:
        /* <DEDUP_REMOVED lines=10> */
.L_x_123:
[----:B------:R-:W-:Y:S05]  /*5d20*/  BSYNC B1 ;  /* 0x0000000000017941 */ /* 0x000fea0003800000 */
.L_x_122:
        /* <DEDUP_REMOVED lines=9> */
.L_x_125:
[----:B------:R-:W-:Y:S05]  /*5dc0*/  BSYNC B1 ;  /* 0x0000000000017941 */ /* 0x000fea0003800000 */
.L_x_124:
        /* <DEDUP_REMOVED lines=9> */
.L_x_127:
[----:B------:R-:W-:Y:S05]  /*5e60*/  BSYNC B1 ;  /* 0x0000000000017941 */ /* 0x000fea0003800000 */
.L_x_126:
        /* <DEDUP_REMOVED lines=10> */
.L_x_129:
[----:B------:R-:W-:Y:S05]  /*5f10*/  BSYNC B1 ;  /* 0x0000000000017941 */ /* 0x000fea0003800000 */
.L_x_128:
        /* <DEDUP_REMOVED lines=10> */
.L_x_131:
[----:B------:R-:W-:Y:S05]  /*5fc0*/  BSYNC B1 ;  /* 0x0000000000017941 */ /* 0x000fea0003800000 */
.L_x_130:
        /* <DEDUP_REMOVED lines=9> */
.L_x_133:
[----:B------:R-:W-:Y:S05]  /*6060*/  BSYNC B1 ;  /* 0x0000000000017941 */ /* 0x000fea0003800000 */
.L_x_132:
        /* <DEDUP_REMOVED lines=9> */
.L_x_135:
[----:B------:R-:W-:Y:S05]  /*6100*/  BSYNC B1 ;  /* 0x0000000000017941 */ /* 0x000fea0003800000 */
.L_x_134:
        /* <DEDUP_REMOVED lines=10> */
.L_x_137:
[----:B------:R-:W-:Y:S05]  /*61b0*/  BSYNC B1 ;  /* 0x0000000000017941 */ /* 0x000fea0003800000 */
.L_x_136:
        /* <DEDUP_REMOVED lines=10> */
.L_x_139:
[----:B------:R-:W-:Y:S05]  /*6260*/  BSYNC B1 ;  /* 0x0000000000017941 */ /* 0x000fea0003800000 */
.L_x_138:
        /* <DEDUP_REMOVED lines=9> */
.L_x_141:
[----:B------:R-:W-:Y:S05]  /*6300*/  BSYNC B1 ;  /* 0x0000000000017941 */ /* 0x000fea0003800000 */
.L_x_140:
        /* <DEDUP_REMOVED lines=9> */
.L_x_143:
[----:B------:R-:W-:Y:S05]  /*63a0*/  BSYNC B1 ;  /* 0x0000000000017941 */ /* 0x000fea0003800000 */
.L_x_142:
        /* <DEDUP_REMOVED lines=10> */
.L_x_145:
[----:B------:R-:W-:Y:S05]  /*6450*/  BSYNC B1 ;  /* 0x0000000000017941 */ /* 0x000fea0003800000 */
.L_x_144:
        /* <DEDUP_REMOVED lines=10> */
.L_x_147:
[----:B------:R-:W-:Y:S05]  /*6500*/  BSYNC B1 ;  /* 0x0000000000017941 */ /* 0x000fea0003800000 */
.L_x_146:
        /* <DEDUP_REMOVED lines=9> */
.L_x_149:
[----:B------:R-:W-:Y:S05]  /*65a0*/  BSYNC B1 ;  /* 0x0000000000017941 */ /* 0x000fea0003800000 */
.L_x_148:
        /* <DEDUP_REMOVED lines=9> */
.L_x_151:
[----:B------:R-:W-:Y:S05]  /*6640*/  BSYNC B1 ;  /* 0x0000000000017941 */ /* 0x000fea0003800000 */
.L_x_150:
        /* <DEDUP_REMOVED lines=10> */
.L_x_153:
[----:B------:R-:W-:Y:S05]  /*66f0*/  BSYNC B1 ;  /* 0x0000000000017941 */ /* 0x000fea0003800000 */
.L_x_152:
        /* <DEDUP_REMOVED lines=10> */
.L_x_155:
[----:B------:R-:W-:Y:S05]  /*67a0*/  BSYNC B1 ;  /* 0x0000000000017941 */ /* 0x000fea0003800000 */
.L_x_154:
        /* <DEDUP_REMOVED lines=9> */
.L_x_157:
[----:B------:R-:W-:Y:S05]  /*6840*/  BSYNC B1 ;  /* 0x0000000000017941 */ /* 0x000fea0003800000 */
.L_x_156:
        /* <DEDUP_REMOVED lines=9> */
.L_x_159:
[----:B------:R-:W-:Y:S05]  /*68e0*/  BSYNC B1 ;  /* 0x0000000000017941 */ /* 0x000fea0003800000 */
.L_x_158:
        /* <DEDUP_REMOVED lines=10> */
.L_x_161:
[----:B------:R-:W-:Y:S05]  /*6990*/  BSYNC B1 ;  /* 0x0000000000017941 */ /* 0x000fea0003800000 */
.L_x_160:
        /* <DEDUP_REMOVED lines=10> */
.L_x_163:
[----:B------:R-:W-:Y:S05]  /*6a40*/  BSYNC B1 ;  /* 0x0000000000017941 */ /* 0x000fea0003800000 */
.L_x_162:
        /* <DEDUP_REMOVED lines=9> */
.L_x_165:
[----:B------:R-:W-:Y:S05]  /*6ae0*/  BSYNC B1 ;  /* 0x0000000000017941 */ /* 0x000fea0003800000 */
.L_x_164:
        /* <DEDUP_REMOVED lines=9> */
.L_x_167:
[----:B------:R-:W-:Y:S05]  /*6b80*/  BSYNC B1 ;  /* 0x0000000000017941 */ /* 0x000fea0003800000 */
.L_x_166:
        /* <DEDUP_REMOVED lines=10> */
.L_x_169:
[----:B------:R-:W-:Y:S05]  /*6c30*/  BSYNC B1 ;  /* 0x0000000000017941 */ /* 0x000fea0003800000 */
.L_x_168:
        /* <DEDUP_REMOVED lines=10> */
.L_x_171:
[----:B------:R-:W-:Y:S05]  /*6ce0*/  BSYNC B1 ;  /* 0x0000000000017941 */ /* 0x000fea0003800000 */
.L_x_170:
        /* <DEDUP_REMOVED lines=9> */
.L_x_173:
[----:B------:R-:W-:Y:S05]  /*6d80*/  BSYNC B1 ;  /* 0x0000000000017941 */ /* 0x000fea0003800000 */
.L_x_172:
        /* <DEDUP_REMOVED lines=9> */
.L_x_175:
[----:B------:R-:W-:Y:S05]  /*6e20*/  BSYNC B1 ;  /* 0x0000000000017941 */ /* 0x000fea0003800000 */
.L_x_174:
        /* <DEDUP_REMOVED lines=10> */
.L_x_177:
[----:B------:R-:W-:Y:S05]  /*6ed0*/  BSYNC B1 ;  /* 0x0000000000017941 */ /* 0x000fea0003800000 */
.L_x_176:
        /* <DEDUP_REMOVED lines=10> */
.L_x_179:
[----:B------:R-:W-:Y:S05]  /*6f80*/  BSYNC B1 ;  /* 0x0000000000017941 */ /* 0x000fea0003800000 */
.L_x_178:
        /* <DEDUP_REMOVED lines=9> */
.L_x_181:
[----:B------:R-:W-:Y:S05]  /*7020*/  BSYNC B1 ;  /* 0x0000000000017941 */ /* 0x000fea0003800000 */
.L_x_180:
        /* <DEDUP_REMOVED lines=9> */
.L_x_183:
[----:B------:R-:W-:Y:S05]  /*70c0*/  BSYNC B1 ;  /* 0x0000000000017941 */ /* 0x000fea0003800000 */
.L_x_182:
        /* <DEDUP_REMOVED lines=10> */
.L_x_185:
[----:B------:R-:W-:Y:S05]  /*7170*/  BSYNC B1 ;  /* 0x0000000000017941 */ /* 0x000fea0003800000 */
.L_x_184:
[----:B0----5:R-:W-:Y:S01]  /*7180*/  HADD2.F32 R14, -RZ, R88.H0_H0 ;  /* 0x20000058ff0e7230 */ /* 0x021fe20000004100 */
[----:B------:R-:W-:Y:S01]  /*7190*/  ISETP.GT.AND P0, PT, R4, 0x99, PT ;  /* 0x000000990400780c */ /* 0x000fe20003f04270 */
[----:B------:R-:W-:Y:S01]  /*71a0*/  @P2 IMAD.MOV.U32 R4, RZ, RZ, R12 ;  /* 0x000000ffff042224 */ /* 0x000fe200078e000c */
[----:B------:R-:W-:Y:S02]  /*71b0*/  BSSY B1, `(.L_x_186) ;  /* 0x000000a000017945 */ /* 0x000fe40003800000 */
[----:B------:R-:W-:Y:S01]  /*71c0*/  FMUL R5, R14, R105 ;  /* 0x000000690e057220 */ /* 0x000fe20000400000 */
[----:B------:R-:W-:-:S03]  /*71d0*/  ISETP.GT.AND P3, PT, R3, RZ, P0 ;  /* 0x000000ff0300720c */ /* 0x000fc60000764270 */
[----:B------:R-:W-:-:S05]  /*71e0*/  FFMA R5, R36, R104, R5 ;  /* 0x0000006824057223 */ /* 0x000fca0000000005 */
[----:B------:R-:W-:-:S04]  /*71f0*/  F2FP.F16.F32.PACK_AB R5, RZ, R5 ;  /* 0x00000005ff05723e */ /* 0x000fc800000000ff */
[----:B------:R-:W-:Y:S01]  /*7200*/  PRMT R14, R5, 0x7610, R14 ;  /* 0x00007610050e7816 */ /* 0x000fe2000000000e */
[----:B------:R-:W-:-:S05]  /*7210*/  @P2 IMAD.MOV.U32 R5, RZ, RZ, R13 ;  /* 0x000000ffff052224 */ /* 0x000fca00078e000d */
[----:B------:R0:W-:Y:S01]  /*7220*/  @P2 STG.E.U16 desc[UR36][R4.64+0x130], R14 ;  /* 0x0001300e04002986 */ /* 0x0001e2000c101524 */
[----:B------:R-:W-:Y:S05]  /*7230*/  @!P3 BRA `(.L_x_187) ;  /* 0x000000000004b947 */ /* 0x000fea0003800000 */
[----:B------:R0:W5:Y:S02]  /*7240*/  LDG.E.LTC128B.U16 R88, desc[UR36][R6.64+0x132] ;  /* 0x0001322406587981 */ /* 0x000164000c1e1520 */
.L_x_187:
[----:B------:R-:W-:Y:S05]  /*7250*/  BSYNC B1 ;  /* 0x0000000000017941 */ /* 0x000fea0003800000 */
.L_x_186:
        /* <DEDUP_REMOVED lines=9> */
.L_x_189:
[----:B------:R-:W-:Y:S05]  /*72f0*/  BSYNC B1 ;  /* 0x0000000000017941 */ /* 0x000fea0003800000 */
.L_x_188:
[----:B0----5:R-:W-:Y:S01]  /*7300*/  HADD2.F32 R4, -RZ, R88.H0_H0 ;  /* 0x20000058ff047230 */ /* 0x021fe20000004100 */
[----:B------:R-:W-:Y:S01]  /*7310*/  ISETP.GT.AND P0, PT, R3, 0x8, P0 ;  /* 0x000000080300780c */ /* 0x000fe20000704270 */
[----:B------:R-:W-:Y:S03]  /*7320*/  BSSY B1, `(.L_x_190) ;  /* 0x000000a000017945 */ /* 0x000fe60003800000 */
[----:B------:R-:W-:Y:S01]  /*7330*/  FMUL R5, R4, R105 ;  /* 0x0000006904057220 */ /* 0x000fe20000400000 */
[----:B------:R-:W-:-:S03]  /*7340*/  @P1 IMAD.MOV.U32 R4, RZ, RZ, R10 ;  /* 0x000000ffff041224 */ /* 0x000fc600078e000a */
[----:B------:R-:W-:-:S05]  /*7350*/  FFMA R5, R38, R104, R5 ;  /* 0x0000006826057223 */ /* 0x000fca0000000005 */
[----:B------:R-:W-:-:S04]  /*7360*/  F2FP.F16.F32.PACK_AB R5, RZ, R5 ;  /* 0x00000005ff05723e */ /* 0x000fc800000000ff */
[----:B---34-:R-:W-:Y:S01]  /*7370*/  PRMT R6, R5, 0x7610, R6 ;  /* 0x0000761005067816 */ /* 0x018fe20000000006 */
[----:B------:R-:W-:-:S05]  /*7380*/  @P1 IMAD.MOV.U32 R5, RZ, RZ, R11 ;  /* 0x000000ffff051224 */ /* 0x000fca00078e000b */
[----:B------:R0:W-:Y:S01]  /*7390*/  @P1 STG.E.U16 desc[UR36][R4.64+0x130], R6 ;  /* 0x0001300604001986 */ /* 0x0001e2000c101524 */
[----:B------:R-:W-:Y:S05]  /*73a0*/  @!P0 BRA `(.L_x_191) ;  /* 0x0000000000048947 */ /* 0x000fea0003800000 */
[----:B------:R3:W5:Y:S02]  /*73b0*/  LDG.E.LTC128B.U16 R88, desc[UR36][R8.64+0x132] ;  /* 0x0001322408587981 */ /* 0x000764000c1e1520 */
.L_x_191:
[----:B------:R-:W-:Y:S05]  /*73c0*/  BSYNC B1 ;  /* 0x0000000000017941 */ /* 0x000fea0003800000 */
.L_x_190:
[----:B------:R-:W-:Y:S05]  /*73d0*/  @!P0 BRA `(.L_x_192) ;  /* 0x0000001800088947 */ /* 0x000fea0003800000 */
[----:B-----5:R-:W-:-:S05]  /*73e0*/  HADD2.F32 R88, -RZ, R88.H0_H0 ;  /* 0x20000058ff587230 */ /* 0x020fca0000004100 */
[----:B------:R-:W-:-:S04]  /*73f0*/  FMUL R88, R88, R105 ;  /* 0x0000006958587220 */ /* 0x000fc80000400000 */
[----:B------:R-:W-:-:S05]  /*7400*/  FFMA R88, R39, R104, R88 ;  /* 0x0000006827587223 */ /* 0x000fca0000000058 */
[----:B------:R-:W-:-:S05]  /*7410*/  F2FP.F16.F32.PACK_AB R88, RZ, R88 ;  /* 0x00000058ff58723e */ /* 0x000fca00000000ff */
[----:B------:R4:W-:Y:S01]  /*7420*/  STG.E.U16 desc[UR36][R10.64+0x132], R88 ;  /* 0x000132580a007986 */ /* 0x0009e2000c101524 */
[----:B------:R-:W-:Y:S05]  /*7430*/  BRA `(.L_x_192) ;  /* 0x0000001400f07947 */ /* 0x000fea0003800000 */
.L_x_35:
[----:B------:R-:W-:Y:S01]  /*7440*/  ULDC.64 UR4, c[0x0][0x5c0] ;  /* 0x0001700000047ab9 */ /* 0x000fe20000000a00 */
[----:B------:R-:W-:Y:S01]  /*7450*/  ISETP.GT.AND P3, PT, R4, 0x1, PT ;  /* 0x000000010400780c */ /* 0x000fe20003f64270 */
[-C--:B------:R-:W-:Y:S01]  /*7460*/  FMUL R88, R88, R104.reuse ;  /* 0x0000006858587220 */ /* 0x080fe20000400000 */
[----:B------:R-:W-:Y:S01]  /*7470*/  LEA R6, P0, R10, UR4, 0x1 ;  /* 0x000000040a067c11 */ /* 0x000fe2000f8008ff */
[-C--:B------:R-:W-:Y:S01]  /*7480*/  FMUL R89, R89, R104.reuse ;  /* 0x0000006859597220 */ /* 0x080fe20000400000 */
[----:B------:R-:W-:Y:S01]  /*7490*/  SHF.L.U64.HI R9, R8, 0x4, R9 ;  /* 0x0000000408097819 */ /* 0x000fe20000010209 */
[-C--:B------:R-:W-:Y:S01]  /*74a0*/  FMUL R90, R90, R104.reuse ;  /* 0x000000685a5a7220 */ /* 0x080fe20000400000 */
[----:B------:R-:W-:Y:S01]  /*74b0*/  LEA.HI.X R7, R10, UR5, R125, 0x1, P0 ;  /* 0x000000050a077c11 */ /* 0x000fe200080f0c7d */
[-C--:B------:R-:W-:Y:S01]  /*74c0*/  FMUL R91, R91, R104.reuse ;  /* 0x000000685b5b7220 */ /* 0x080fe20000400000 */
[----:B------:R-:W-:Y:S01]  /*74d0*/  ISETP.GT.AND P0, PT, R3, RZ, P3 ;  /* 0x000000ff0300720c */ /* 0x000fe20001f04270 */
[----:B------:R-:W-:Y:S01]  /*74e0*/  FMUL R92, R92, R104 ;  /* 0x000000685c5c7220 */ /* 0x000fe20000400000 */
[----:B------:R-:W-:Y:S01]  /*74f0*/  F2FP.F16.F32.PACK_AB R88, RZ, R88 ;  /* 0x00000058ff58723e */ /* 0x000fe200000000ff */
[-C--:B------:R-:W-:Y:S01]  /*7500*/  FMUL R93, R93, R104.reuse ;  /* 0x000000685d5d7220 */ /* 0x080fe20000400000 */
[----:B------:R-:W-:Y:S01]  /*7510*/  F2FP.F16.F32.PACK_AB R89, RZ, R89 ;  /* 0x00000059ff59723e */ /* 0x000fe200000000ff */
[----:B------:R-:W-:Y:S01]  /*7520*/  FMUL R94, R94, R104 ;  /* 0x000000685e5e7220 */ /* 0x000fe20000400000 */
[----:B------:R-:W-:Y:S01]  /*7530*/  ISETP.GT.AND P1, PT, R3, 0x8, P1 ;  /* 0x000000080300780c */ /* 0x000fe20000f24270 */
[----:B------:R-:W-:Y:S01]  /*7540*/  @P2 STG.E.U16 desc[UR36][R6.64], R88 ;  /* 0x0000005806002986 */ /* 0x000fe2000c101524 */
[----:B------:R-:W-:Y:S01]  /*7550*/  LEA R8, P4, R8, R6, 0x4 ;  /* 0x0000000608087211 */ /* 0x000fe200078820ff */
[-C--:B------:R-:W-:Y:S01]  /*7560*/  FMUL R95, R95, R104.reuse ;  /* 0x000000685f5f7220 */ /* 0x080fe20000400000 */
[----:B------:R-:W-:Y:S01]  /*7570*/  ISETP.GT.AND P2, PT, R4, 0x8, PT ;  /* 0x000000080400780c */ /* 0x000fe20003f44270 */
[-C--:B------:R-:W-:Y:S01]  /*7580*/  FMUL R96, R96, R104.reuse ;  /* 0x0000006860607220 */ /* 0x080fe20000400000 */
[----:B------:R-:W-:Y:S01]  /*7590*/  ISETP.GT.AND P3, PT, R3, 0x8, P3 ;  /* 0x000000080300780c */ /* 0x000fe20001f64270 */
[----:B------:R-:W-:Y:S01]  /*75a0*/  @P0 STG.E.U16 desc[UR36][R6.64+0x2], R89 ;  /* 0x0000025906000986 */ /* 0x000fe2000c101524 */
[----:B------:R-:W-:Y:S01]  /*75b0*/  ISETP.GT.AND P0, PT, R4, 0x9, PT ;  /* 0x000000090400780c */ /* 0x000fe20003f04270 */
[----:B------:R-:W-:Y:S01]  /*75c0*/  IMAD.X R9, R9, 0x1, R7, P4 ;  /* 0x0000000109097824 */ /* 0x000fe200020e0607 */
[----:B------:R-:W-:Y:S01]  /*75d0*/  ISETP.GT.AND P5, PT, R3, RZ, P2 ;  /* 0x000000ff0300720c */ /* 0x000fe200017a4270 */
[-C--:B------:R-:W-:Y:S01]  /*75e0*/  FMUL R97, R97, R104.reuse ;  /* 0x0000006861617220 */ /* 0x080fe20000400000 */
[----:B------:R-:W-:Y:S01]  /*75f0*/  ISETP.GT.AND P4, PT, R3, RZ, P0 ;  /* 0x000000ff0300720c */ /* 0x000fe20000784270 */
[----:B------:R-:W-:Y:S01]  /*7600*/  FMUL R98, R98, R104 ;  /* 0x0000006862627220 */ /* 0x000fe20000400000 */
[----:B------:R-:W-:Y:S01]  /*7610*/  F2FP.F16.F32.PACK_AB R90, RZ, R90 ;  /* 0x0000005aff5a723e */ /* 0x000fe200000000ff */
[-C--:B------:R-:W-:Y:S01]  /*7620*/  FMUL R99, R99, R104.reuse ;  /* 0x0000006863637220 */ /* 0x080fe20000400000 */
[----:B------:R-:W-:Y:S01]  /*7630*/  F2FP.F16.F32.PACK_AB R91, RZ, R91 ;  /* 0x0000005bff5b723e */ /* 0x000fe200000000ff */
[----:B------:R-:W-:Y:S01]  /*7640*/  FMUL R100, R100, R104 ;  /* 0x0000006864647220 */ /* 0x000fe20000400000 */
[----:B------:R-:W-:Y:S01]  /*7650*/  F2FP.F16.F32.PACK_AB R92, RZ, R92 ;  /* 0x0000005cff5c723e */ /* 0x000fe200000000ff */
[----:B------:R-:W-:Y:S01]  /*7660*/  @P1 STG.E.U16 desc[UR36][R8.64], R90 ;  /* 0x0000005a08001986 */ /* 0x000fe2000c101524 */
[----:B------:R-:W-:Y:S01]  /*7670*/  F2FP.F16.F32.PACK_AB R93, RZ, R93 ;  /* 0x0000005dff5d723e */ /* 0x000fe200000000ff */
[-C--:B------:R-:W-:Y:S01]  /*7680*/  FMUL R101, R101, R104.reuse ;  /* 0x0000006865657220 */ /* 0x080fe20000400000 */
[C---:B------:R-:W-:Y:S01]  /*7690*/  ISETP.GT.AND P2, PT, R3.reuse, 0x8, P2 ;  /* 0x000000080300780c */ /* 0x040fe20001744270 */
[----:B------:R-:W-:Y:S01]  /*76a0*/  @P3 STG.E.U16 desc[UR36][R8.64+0x2], R91 ;  /* 0x0000025b08003986 */ /* 0x000fe2000c101524 */
[----:B------:R-:W-:Y:S01]  /*76b0*/  ISETP.GT.AND P1, PT, R4, 0x10, PT ;  /* 0x000000100400780c */ /* 0x000fe20003f24270 */
[-C--:B------:R-:W-:Y:S01]  /*76c0*/  FMUL R102, R102, R104.reuse ;  /* 0x0000006866667220 */ /* 0x080fe20000400000 */
[----:B------:R-:W-:Y:S01]  /*76d0*/  ISETP.GT.AND P3, PT, R3, 0x8, P0 ;  /* 0x000000080300780c */ /* 0x000fe20000764270 */
[----:B------:R-:W-:Y:S01]  /*76e0*/  @P5 STG.E.U16 desc[UR36][R6.64+0x10], R92 ;  /* 0x0000105c06005986 */ /* 0x000fe2000c101524 */
[----:B------:R-:W-:Y:S01]  /*76f0*/  ISETP.GT.AND P0, PT, R4, 0x11, PT ;  /* 0x000000110400780c */ /* 0x000fe20003f04270 */
[-C--:B------:R-:W-:Y:S01]  /*7700*/  FMUL R103, R103, R104.reuse ;  /* 0x0000006867677220 */ /* 0x080fe20000400000 */
[C---:B------:R-:W-:Y:S01]  /*7710*/  ISETP.GT.AND P5, PT, R3.reuse, RZ, P1 ;  /* 0x000000ff0300720c */ /* 0x040fe20000fa4270 */
[----:B------:R-:W-:Y:S01]  /*7720*/  @P4 STG.E.U16 desc[UR36][R6.64+0x12], R93 ;  /* 0x0000125d06004986 */ /* 0x000fe2000c101524 */
        /* <DEDUP_REMOVED lines=209> */
[----:B------:R-:W-:Y:S01]  /*8440*/  FMUL R39, R39, R104 ;  /* 0x0000006827277220 */ /* 0x000fe20000400000 */
[----:B------:R-:W-:Y:S01]  /*8450*/  ISETP.GT.AND P1, PT, R3, 0x8, P2 ;  /* 0x000000080300780c */ /* 0x000fe20001724270 */
[----:B------:R-:W-:Y:S01]  /*8460*/  @P3 STG.E.U16 desc[UR36][R8.64+0xb2], R71 ;  /* 0x0000b24708003986 */ /* 0x000fe2000c101524 */
[----:B------:R-:W-:-:S02]  /*8470*/  ISETP.GT.AND P2, PT, R4, 0x68, PT ;  /* 0x000000680400780c */ /* 0x000fc40003f44270 */
[C---:B------:R-:W-:Y:S01]  /*8480*/  ISETP.GT.AND P3, PT, R3.reuse, 0x8, P0 ;  /* 0x000000080300780c */ /* 0x040fe20000764270 */
[----:B------:R-:W-:Y:S01]  /*8490*/  @P5 STG.E.U16 desc[UR36][R6.64+0xc0], R40 ;  /* 0x0000c02806005986 */ /* 0x000fe2000c101524 */
[----:B------:R-:W-:Y:S02]  /*84a0*/  ISETP.GT.AND P0, PT, R4, 0x69, PT ;  /* 0x000000690400780c */ /* 0x000fe40003f04270 */
[C---:B------:R-:W-:Y:S01]  /*84b0*/  ISETP.GT.AND P5, PT, R3.reuse, RZ, P2 ;  /* 0x000000ff0300720c */ /* 0x040fe200017a4270 */
[----:B------:R-:W-:Y:S01]  /*84c0*/  @P4 STG.E.U16 desc[UR36][R6.64+0xc2], R41 ;  /* 0x0000c22906004986 */ /* 0x000fe2000c101524 */
[----:B------:R-:W-:Y:S02]  /*84d0*/  ISETP.GT.AND P4, PT, R3, RZ, P0 ;  /* 0x000000ff0300720c */ /* 0x000fe40000784270 */
[----:B------:R-:W-:Y:S02]  /*84e0*/  F2FP.F16.F32.PACK_AB R42, RZ, R42 ;  /* 0x0000002aff2a723e */ /* 0x000fe400000000ff */
[----:B------:R-:W-:-:S02]  /*84f0*/  F2FP.F16.F32.PACK_AB R43, RZ, R43 ;  /* 0x0000002bff2b723e */ /* 0x000fc400000000ff */
[----:B------:R-:W-:Y:S01]  /*8500*/  F2FP.F16.F32.PACK_AB R44, RZ, R44 ;  /* 0x0000002cff2c723e */ /* 0x000fe200000000ff */
[----:B------:R-:W-:Y:S01]  /*8510*/  @P1 STG.E.U16 desc[UR36][R8.64+0xc0], R42 ;  /* 0x0000c02a08001986 */ /* 0x000fe2000c101524 */
[----:B------:R-:W-:Y:S02]  /*8520*/  F2FP.F16.F32.PACK_AB R45, RZ, R45 ;  /* 0x0000002dff2d723e */ /* 0x000fe400000000ff */
[C---:B------:R-:W-:Y:S01]  /*8530*/  ISETP.GT.AND P1, PT, R3.reuse, 0x8, P2 ;  /* 0x000000080300780c */ /* 0x040fe20001724270 */
[----:B------:R-:W-:Y:S01]  /*8540*/  @P3 STG.E.U16 desc[UR36][R8.64+0xc2], R43 ;  /* 0x0000c22b08003986 */ /* 0x000fe2000c101524 */
[C---:B------:R-:W-:Y:S02]  /*8550*/  ISETP.GT.AND P2, PT, R4.reuse, 0x70, PT ;  /* 0x000000700400780c */ /* 0x040fe40003f44270 */
[----:B------:R-:W-:Y:S01]  /*8560*/  ISETP.GT.AND P3, PT, R3, 0x8, P0 ;  /* 0x000000080300780c */ /* 0x000fe20000764270 */
[----:B------:R-:W-:Y:S01]  /*8570*/  @P5 STG.E.U16 desc[UR36][R6.64+0xd0], R44 ;  /* 0x0000d02c06005986 */ /* 0x000fe2000c101524 */
[----:B------:R-:W-:-:S02]  /*8580*/  ISETP.GT.AND P0, PT, R4, 0x71, PT ;  /* 0x000000710400780c */ /* 0x000fc40003f04270 */
[C---:B------:R-:W-:Y:S01]  /*8590*/  ISETP.GT.AND P5, PT, R3.reuse, RZ, P2 ;  /* 0x000000ff0300720c */ /* 0x040fe200017a4270 */
[----:B------:R-:W-:Y:S01]  /*85a0*/  @P4 STG.E.U16 desc[UR36][R6.64+0xd2], R45 ;  /* 0x0000d22d06004986 */ /* 0x000fe2000c101524 */
[----:B------:R-:W-:Y:S02]  /*85b0*/  ISETP.GT.AND P4, PT, R3, RZ, P0 ;  /* 0x000000ff0300720c */ /* 0x000fe40000784270 */
[----:B------:R-:W-:Y:S02]  /*85c0*/  F2FP.F16.F32.PACK_AB R46, RZ, R46 ;  /* 0x0000002eff2e723e */ /* 0x000fe400000000ff */
[----:B------:R-:W-:Y:S02]  /*85d0*/  F2FP.F16.F32.PACK_AB R47, RZ, R47 ;  /* 0x0000002fff2f723e */ /* 0x000fe400000000ff */
[----:B------:R-:W-:Y:S01]  /*85e0*/  F2FP.F16.F32.PACK_AB R48, RZ, R48 ;  /* 0x00000030ff30723e */ /* 0x000fe200000000ff */
[----:B------:R-:W-:Y:S01]  /*85f0*/  @P1 STG.E.U16 desc[UR36][R8.64+0xd0], R46 ;  /* 0x0000d02e08001986 */ /* 0x000fe2000c101524 */
[----:B------:R-:W-:-:S02]  /*8600*/  F2FP.F16.F32.PACK_AB R49, RZ, R49 ;  /* 0x00000031ff31723e */ /* 0x000fc400000000ff */
[C---:B------:R-:W-:Y:S01]  /*8610*/  ISETP.GT.AND P2, PT, R3.reuse, 0x8, P2 ;  /* 0x000000080300780c */ /* 0x040fe20001744270 */
[----:B------:R-:W-:Y:S01]  /*8620*/  @P3 STG.E.U16 desc[UR36][R8.64+0xd2], R47 ;  /* 0x0000d22f08003986 */ /* 0x000fe2000c101524 */
[C---:B------:R-:W-:Y:S02]  /*8630*/  ISETP.GT.AND P3, PT, R4.reuse, 0x78, PT ;  /* 0x000000780400780c */ /* 0x040fe40003f64270 */
[C---:B------:R-:W-:Y:S01]  /*8640*/  ISETP.GT.AND P0, PT, R3.reuse, 0x8, P0 ;  /* 0x000000080300780c */ /* 0x040fe20000704270 */
[----:B------:R-:W-:Y:S01]  /*8650*/  @P5 STG.E.U16 desc[UR36][R6.64+0xe0], R48 ;  /* 0x0000e03006005986 */ /* 0x000fe2000c101524 */
[----:B------:R-:W-:Y:S02]  /*8660*/  ISETP.GT.AND P1, PT, R4, 0x79, PT ;  /* 0x000000790400780c */ /* 0x000fe40003f24270 */
[----:B------:R-:W-:Y:S01]  /*8670*/  F2FP.F16.F32.PACK_AB R50, RZ, R50 ;  /* 0x00000032ff32723e */ /* 0x000fe200000000ff */
[----:B------:R-:W-:Y:S01]  /*8680*/  @P4 STG.E.U16 desc[UR36][R6.64+0xe2], R49 ;  /* 0x0000e23106004986 */ /* 0x000fe2000c101524 */
[----:B------:R-:W-:-:S02]  /*8690*/  ISETP.GT.AND P4, PT, R3, RZ, P3 ;  /* 0x000000ff0300720c */ /* 0x000fc40001f84270 */
[C---:B------:R-:W-:Y:S01]  /*86a0*/  ISETP.GT.AND P5, PT, R3.reuse, RZ, P1 ;  /* 0x000000ff0300720c */ /* 0x040fe20000fa4270 */
[----:B------:R-:W-:Y:S01]  /*86b0*/  @P2 STG.E.U16 desc[UR36][R8.64+0xe0], R50 ;  /* 0x0000e03208002986 */ /* 0x000fe2000c101524 */
[----:B------:R-:W-:Y:S02]  /*86c0*/  F2FP.F16.F32.PACK_AB R51, RZ, R51 ;  /* 0x00000033ff33723e */ /* 0x000fe400000000ff */
[----:B------:R-:W-:Y:S02]  /*86d0*/  F2FP.F16.F32.PACK_AB R52, RZ, R52 ;  /* 0x00000034ff34723e */ /* 0x000fe400000000ff */
[----:B------:R-:W-:Y:S01]  /*86e0*/  ISETP.GT.AND P2, PT, R4, 0x80, PT ;  /* 0x000000800400780c */ /* 0x000fe20003f44270 */
[----:B------:R-:W-:Y:S01]  /*86f0*/  @P0 STG.E.U16 desc[UR36][R8.64+0xe2], R51 ;  /* 0x0000e23308000986 */ /* 0x000fe2000c101524 */
[----:B------:R-:W-:Y:S02]  /*8700*/  F2FP.F16.F32.PACK_AB R53, RZ, R53 ;  /* 0x00000035ff35723e */ /* 0x000fe400000000ff */
[C---:B------:R-:W-:Y:S01]  /*8710*/  ISETP.GT.AND P3, PT, R3.reuse, 0x8, P3 ;  /* 0x000000080300780c */ /* 0x040fe20001f64270 */
[----:B------:R-:W-:Y:S01]  /*8720*/  @P4 STG.E.U16 desc[UR36][R6.64+0xf0], R52 ;  /* 0x0000f03406004986 */ /* 0x000fe2000c101524 */
[----:B------:R-:W-:-:S02]  /*8730*/  ISETP.GT.AND P1, PT, R3, 0x8, P1 ;  /* 0x000000080300780c */ /* 0x000fc40000f24270 */
[----:B------:R-:W-:Y:S01]  /*8740*/  ISETP.GT.AND P0, PT, R4, 0x81, PT ;  /* 0x000000810400780c */ /* 0x000fe20003f04270 */
[----:B------:R-:W-:Y:S01]  /*8750*/  @P5 STG.E.U16 desc[UR36][R6.64+0xf2], R53 ;  /* 0x0000f23506005986 */ /* 0x000fe2000c101524 */
[C---:B------:R-:W-:Y:S02]  /*8760*/  ISETP.GT.AND P4, PT, R3.reuse, RZ, P2 ;  /* 0x000000ff0300720c */ /* 0x040fe40001784270 */
        /* <DEDUP_REMOVED lines=8> */
[C---:B------:R-:W-:Y:S02]  /*87f0*/  ISETP.GT.AND P1, PT, R3.reuse, 0x8, P0 ;  /* 0x000000080300780c */ /* 0x040fe40000724270 */
[C---:B------:R-:W-:Y:S01]  /*8800*/  ISETP.GT.AND P0, PT, R4.reuse, 0x89, PT ;  /* 0x000000890400780c */ /* 0x040fe20003f04270 */
        /* <DEDUP_REMOVED lines=9> */
[C---:B------:R-:W-:Y:S01]  /*88a0*/  ISETP.GT.AND P4, PT, R3.reuse, 0x8, P4 ;  /* 0x000000080300780c */ /* 0x040fe20002784270 */
[----:B------:R-:W-:Y:S01]  /*88b0*/  @P1 STG.E.U16 desc[UR36][R8.64+0x102], R27 ;  /* 0x0001021b08001986 */ /* 0x000fe2000c101524 */
[----:B------:R-:W-:Y:S02]  /*88c0*/  F2FP.F16.F32.PACK_AB R29, RZ, R29 ;  /* 0x0000001dff1d723e */ /* 0x000fe400000000ff */
[----:B------:R-:W-:Y:S01]  /*88d0*/  ISETP.GT.AND P1, PT, R4, 0x99, PT ;  /* 0x000000990400780c */ /* 0x000fe20003f24270 */
[----:B------:R-:W-:Y:S01]  /*88e0*/  @P5 STG.E.U16 desc[UR36][R6.64+0x110], R28 ;  /* 0x0001101c06005986 */ /* 0x000fe2000c101524 */
[----:B------:R-:W-:-:S02]  /*88f0*/  ISETP.GT.AND P5, PT, R3, 0x8, P0 ;  /* 0x000000080300780c */ /* 0x000fc400007a4270 */
[C---:B------:R-:W-:Y:S01]  /*8900*/  ISETP.GT.AND P0, PT, R4.reuse, 0x91, PT ;  /* 0x000000910400780c */ /* 0x040fe20003f04270 */
[----:B------:R-:W-:Y:S01]  /*8910*/  @P3 STG.E.U16 desc[UR36][R6.64+0x112], R29 ;  /* 0x0001121d06003986 */ /* 0x000fe2000c101524 */
[C---:B------:R-:W-:Y:S02]  /*8920*/  ISETP.GT.AND P3, PT, R4.reuse, 0x90, PT ;  /* 0x000000900400780c */ /* 0x040fe40003f64270 */
[----:B------:R-:W-:Y:S01]  /*8930*/  ISETP.GT.AND P2, PT, R4, 0x98, PT ;  /* 0x000000980400780c */ /* 0x000fe20003f44270 */
[----:B------:R-:W-:Y:S01]  /*8940*/  @P4 IMAD.MOV.U32 R4, RZ, RZ, R8 ;  /* 0x000000ffff044224 */ /* 0x000fe200078e0008 */
[----:B------:R-:W-:Y:S01]  /*8950*/  F2FP.F16.F32.PACK_AB R30, RZ, R30 ;  /* 0x0000001eff1e723e */ /* 0x000fe200000000ff */
[----:B------:R-:W-:Y:S01]  /*8960*/  @P4 IMAD.MOV.U32 R5, RZ, RZ, R9 ;  /* 0x000000ffff054224 */ /* 0x000fe200078e0009 */
[----:B------:R-:W-:Y:S02]  /*8970*/  F2FP.F16.F32.PACK_AB R31, RZ, R31 ;  /* 0x0000001fff1f723e */ /* 0x000fe400000000ff */
[----:B------:R-:W-:-:S02]  /*8980*/  F2FP.F16.F32.PACK_AB R32, RZ, R32 ;  /* 0x00000020ff20723e */ /* 0x000fc400000000ff */
[----:B------:R0:W-:Y:S01]  /*8990*/  @P4 STG.E.U16 desc[UR36][R4.64+0x110], R30 ;  /* 0x0001101e04004986 */ /* 0x0001e2000c101524 */
[C---:B------:R-:W-:Y:S02]  /*89a0*/  ISETP.GT.AND P4, PT, R3.reuse, RZ, P3 ;  /* 0x000000ff0300720c */ /* 0x040fe40001f84270 */
[----:B------:R-:W-:Y:S02]  /*89b0*/  ISETP.GT.AND P3, PT, R3, 0x8, P3 ;  /* 0x000000080300780c */ /* 0x000fe40001f64270 */
[----:B------:R-:W-:Y:S02]  /*89c0*/  F2FP.F16.F32.PACK_AB R33, RZ, R33 ;  /* 0x00000021ff21723e */ /* 0x000fe400000000ff */
[----:B------:R-:W-:Y:S02]  /*89d0*/  F2FP.F16.F32.PACK_AB R34, RZ, R34 ;  /* 0x00000022ff22723e */ /* 0x000fe400000000ff */
[----:B------:R-:W-:Y:S02]  /*89e0*/  F2FP.F16.F32.PACK_AB R35, RZ, R35 ;  /* 0x00000023ff23723e */ /* 0x000fe400000000ff */
[----:B------:R-:W-:Y:S01]  /*89f0*/  F2FP.F16.F32.PACK_AB R36, RZ, R36 ;  /* 0x00000024ff24723e */ /* 0x000fe200000000ff */
[----:B0-----:R-:W-:Y:S01]  /*8a00*/  @P5 IMAD.MOV.U32 R4, RZ, RZ, R8 ;  /* 0x000000ffff045224 */ /* 0x001fe200078e0008 */
[----:B------:R-:W-:Y:S01]  /*8a10*/  F2FP.F16.F32.PACK_AB R37, RZ, R37 ;  /* 0x00000025ff25723e */ /* 0x000fe200000000ff */
[----:B------:R-:W-:Y:S01]  /*8a20*/  @P5 IMAD.MOV.U32 R5, RZ, RZ, R9 ;  /* 0x000000ffff055224 */ /* 0x000fe200078e0009 */
[----:B------:R-:W-:-:S02]  /*8a30*/  F2FP.F16.F32.PACK_AB R38, RZ, R38 ;  /* 0x00000026ff26723e */ /* 0x000fc400000000ff */
[----:B------:R-:W-:Y:S02]  /*8a40*/  F2FP.F16.F32.PACK_AB R39, RZ, R39 ;  /* 0x00000027ff27723e */ /* 0x000fe400000000ff */
[----:B------:R0:W-:Y:S01]  /*8a50*/  @P5 STG.E.U16 desc[UR36][R4.64+0x112], R31 ;  /* 0x0001121f04005986 */ /* 0x0001e2000c101524 */
[C---:B------:R-:W-:Y:S02]  /*8a60*/  ISETP.GT.AND P5, PT, R3.reuse, RZ, P0 ;  /* 0x000000ff0300720c */ /* 0x040fe400007a4270 */
[----:B------:R-:W-:Y:S01]  /*8a70*/  ISETP.GT.AND P0, PT, R3, 0x8, P0 ;  /* 0x000000080300780c */ /* 0x000fe20000704270 */
[----:B0-----:R-:W-:Y:S02]  /*8a80*/  @P4 IMAD.MOV.U32 R4, RZ, RZ, R6 ;  /* 0x000000ffff044224 */ /* 0x001fe400078e0006 */
[----:B------:R-:W-:-:S05]  /*8a90*/  @P4 IMAD.MOV.U32 R5, RZ, RZ, R7 ;  /* 0x000000ffff054224 */ /* 0x000fca00078e0007 */
        /* <DEDUP_REMOVED lines=10> */
[----:B------:R0:W-:Y:S02]  /*8b40*/  @P3 STG.E.U16 desc[UR36][R4.64+0x120], R34 ;  /* 0x0001202204003986 */ /* 0x0001e4000c101524 */
[----:B0-----:R-:W-:Y:S02]  /*8b50*/  @P0 IMAD.MOV.U32 R4, RZ, RZ, R8 ;  /* 0x000000ffff040224 */ /* 0x001fe400078e0008 */
[----:B------:R-:W-:-:S05]  /*8b60*/  @P0 IMAD.MOV.U32 R5, RZ, RZ, R9 ;  /* 0x000000ffff050224 */ /* 0x000fca00078e0009 */
[----:B------:R0:W-:Y:S02]  /*8b70*/  @P0 STG.E.U16 desc[UR36][R4.64+0x122], R35 ;  /* 0x0001222304000986 */ /* 0x0001e4000c101524 */
[----:B0-----:R-:W-:Y:S02]  /*8b80*/  @P5 IMAD.MOV.U32 R4, RZ, RZ, R6 ;  /* 0x000000ffff045224 */ /* 0x001fe400078e0006 */
[----:B------:R-:W-:-:S05]  /*8b90*/  @P5 IMAD.MOV.U32 R5, RZ, RZ, R7 ;  /* 0x000000ffff055224 */ /* 0x000fca00078e0007 */
[----:B------:R0:W-:Y:S04]  /*8ba0*/  @P5 STG.E.U16 desc[UR36][R4.64+0x130], R36 ;  /* 0x0001302404005986 */ /* 0x0001e8000c101524 */
[----:B------:R1:W-:Y:S01]  /*8bb0*/  @P4 STG.E.U16 desc[UR36][R6.64+0x132], R37 ;  /* 0x0001322506004986 */ /* 0x0003e2000c101524 */
[----:B0-----:R-:W-:Y:S02]  /*8bc0*/  @P2 IMAD.MOV.U32 R4, RZ, RZ, R8 ;  /* 0x000000ffff042224 */ /* 0x001fe400078e0008 */
[----:B------:R-:W-:-:S05]  /*8bd0*/  @P2 IMAD.MOV.U32 R5, RZ, RZ, R9 ;  /* 0x000000ffff052224 */ /* 0x000fca00078e0009 */
[----:B------:R1:W-:Y:S04]  /*8be0*/  @P2 STG.E.U16 desc[UR36][R4.64+0x130], R38 ;  /* 0x0001302604002986 */ /* 0x0003e8000c101524 */
[----:B------:R1:W-:Y:S02]  /*8bf0*/  @P1 STG.E.U16 desc[UR36][R8.64+0x132], R39 ;  /* 0x0001322708001986 */ /* 0x0003e4000c101524 */
.L_x_192:
[----:B------:R-:W-:Y:S05]  /*8c00*/  BSYNC B0 ;  /* 0x0000000000007941 */ /* 0x000fea0003800000 */
.L_x_34:
[----:B------:R-:W-:Y:S01]  /*8c10*/  ULDC UR4, c[0x0][0xc] ;  /* 0x0000030000047ab9 */ /* 0x000fe20000000800 */
[----:B------:R-:W-:Y:S01]  /*8c20*/  ULDC UR5, c[0x0][0x10] ;  /* 0x0000040000057ab9 */ /* 0x000fe20000000800 */
[----:B------:R-:W0:Y:S01]  /*8c30*/  LDC R3, c[0x0][0x14] ;  /* 0x00000500ff037b82 */ /* 0x000e220000000800 */
[----:B------:R-:W-:Y:S01]  /*8c40*/  UIMAD.WIDE.U32 UR4, UR4, UR5, URZ ;  /* 0x00000005040472a5 */ /* 0x000fe2000f8e003f */
[----:B------:R-:W-:Y:S02]  /*8c50*/  IMAD.MOV.U32 R108, RZ, RZ, -0x1 ;  /* 0xffffffffff6c7424 */ /* 0x000fe400078e00ff */
[----:B------:R-:W-:-:S03]  /*8c60*/  IMAD.MOV.U32 R107, RZ, RZ, -0x1 ;  /* 0xffffffffff6b7424 */ /* 0x000fc600078e00ff */
[----:B0-----:R-:W-:-:S04]  /*8c70*/  IMAD.WIDE.U32 R16, R3, UR4, R16 ;  /* 0x0000000403107c25 */ /* 0x001fc8000f8e0010 */
[----:B------:R-:W-:Y:S01]  /*8c80*/  IMAD R3, R3, UR5, RZ ;  /* 0x0000000503037c24 */ /* 0x000fe2000f8e02ff */
[----:B------:R-:W-:Y:S02]  /*8c90*/  ULDC.64 UR4, c[0x0][0x650] ;  /* 0x0001940000047ab9 */ /* 0x000fe40000000a00 */
[----:B------:R-:W-:Y:S01]  /*8ca0*/  ISETP.GE.U32.AND P0, PT, R16, UR4, PT ;  /* 0x0000000410007c0c */ /* 0x000fe2000bf06070 */
[--C-:B------:R-:W-:Y:S01]  /*8cb0*/  IMAD.IADD R17, R17, 0x1, R3.reuse ;  /* 0x0000000111117824 */ /* 0x100fe200078e0203 */
[----:B------:R-:W-:-:S04]  /*8cc0*/  PRMT R3, RZ, 0x7610, R3 ;  /* 0x00007610ff037816 */ /* 0x000fc80000000003 */
[----:B------:R-:W-:-:S13]  /*8cd0*/  ISETP.GE.U32.AND.EX P0, PT, R17, UR5, PT, P0 ;  /* 0x0000000511007c0c */ /* 0x000fda000bf06100 */
[----:B------:R-:W-:Y:S05]  /*8ce0*/  @P0 BRA `(.L_x_193) ;  /* 0x0000000400640947 */ /* 0x000fea0003800000 */
[----:B------:R-:W0:Y:S01]  /*8cf0*/  S2R R12, SR_CTAID.X ;  /* 0x00000000000c7919 */ /* 0x000e220000002500 */
[----:B----4-:R-:W4:Y:S01]  /*8d00*/  LDC.64 R10, c[0x0][0x628] ;  /* 0x00018a00ff0a7b82 */ /* 0x010f220000000a00 */
[----:B------:R-:W-:Y:S01]  /*8d10*/  ULDC UR4, c[0x0][0x150] ;  /* 0x0000540000047ab9 */ /* 0x000fe20000000800 */
[----:B-123--:R-:W-:Y:S01]  /*8d20*/  IMAD.MOV.U32 R8, RZ, RZ, R16 ;  /* 0x000000ffff087224 */ /* 0x00efe200078e0010 */
[----:B------:R-:W1:Y:S01]  /*8d30*/  S2R R24, SR_CTAID.Y ;  /* 0x0000000000187919 */ /* 0x000e620000002600 */
[----:B------:R-:W-:-:S04]  /*8d40*/  IMAD.MOV.U32 R9, RZ, RZ, R17 ;  /* 0x000000ffff097224 */ /* 0x000fc800078e0011 */
[----:B------:R-:W2:Y:S08]  /*8d50*/  LDC R21, c[0x0][0x144] ;  /* 0x00005100ff157b82 */ /* 0x000eb00000000800 */
[----:B------:R-:W3:Y:S08]  /*8d60*/  LDC R0, c[0x0][0x630] ;  /* 0x00018c00ff007b82 */ /* 0x000ef00000000800 */
[----:B------:R-:W1:Y:S01]  /*8d70*/  LDC.64 R14, c[0x0][0x620] ;  /* 0x00018800ff0e7b82 */ /* 0x000e620000000a00 */
[----:B----4-:R-:W-:-:S04]  /*8d80*/  ISETP.NE.U32.AND P0, PT, R10, RZ, PT ;  /* 0x000000ff0a00720c */ /* 0x010fc80003f05070 */
[----:B------:R-:W-:Y:S02]  /*8d90*/  ISETP.NE.AND.EX P0, PT, R11, RZ, PT, P0 ;  /* 0x000000ff0b00720c */ /* 0x000fe40003f05300 */
[----:B0-----:R-:W-:-:S05]  /*8da0*/  I2FP.F32.U32 R3, R12 ;  /* 0x0000000c00037245 */ /* 0x001fca0000201000 */
[----:B------:R-:W-:-:S04]  /*8db0*/  FMUL R3, R3, UR4 ;  /* 0x0000000403037c20 */ /* 0x000fc80008400000 */
[----:B------:R0:W4:Y:S02]  /*8dc0*/  F2I.U32.TRUNC.NTZ R20, R3 ;  /* 0x0000000300147305 */ /* 0x000124000020f000 */
[----:B--23--:R-:W-:Y:S05]  /*8dd0*/  @!P0 BRA `(.L_x_194) ;  /* 0x0000000000288947 */ /* 0x00cfea0003800000 */
[----:B0-----:R-:W0:Y:S02]  /*8de0*/  LDC R3, c[0x0][0x634] ;  /* 0x00018d00ff037b82 */ /* 0x001e240000000800 */
        /* <DEDUP_REMOVED lines=9> */
.L_x_194:
[----:B------:R-:W2:Y:S01]  /*8e80*/  LDC.64 R28, c[0x0][0x640] ;  /* 0x00019000ff1c7b82 */ /* 0x000ea20000000a00 */
[-CC-:B------:R-:W-:Y:S01]  /*8e90*/  SHF.R.U64 R107, R8, R0.reuse, R9.reuse ;  /* 0x00000000086b7219 */ /* 0x180fe20000001209 */
[----:B----4-:R-:W-:Y:S01]  /*8ea0*/  IMAD.MOV R20, RZ, RZ, -R20 ;  /* 0x000000ffff147224 */ /* 0x010fe200078e0a14 */
[----:B------:R-:W-:Y:S01]  /*8eb0*/  SHF.R.U32.HI R0, RZ, R0, R9 ;  /* 0x00000000ff007219 */ /* 0x000fe20000011609 */
[----:B------:R-:W-:Y:S01]  /*8ec0*/  ULDC UR4, c[0x0][0x154] ;  /* 0x0000550000047ab9 */ /* 0x000fe20000000800 */
[----:B0-----:R-:W-:Y:S01]  /*8ed0*/  IADD3 R3, P0, RZ, -R107, RZ ;  /* 0x8000006bff037210 */ /* 0x001fe20007f1e0ff */
[----:B------:R-:W-:Y:S02]  /*8ee0*/  IMAD R21, R21, R20, R12 ;  /* 0x0000001415157224 */ /* 0x000fe400078e020c */
[----:B------:R-:W0:Y:S01]  /*8ef0*/  LDC R6, c[0x0][0x618] ;  /* 0x00018600ff067b82 */ /* 0x000e220000000800 */
[----:B------:R-:W-:Y:S02]  /*8f00*/  IMAD.MOV.U32 R7, RZ, RZ, 0x1 ;  /* 0x00000001ff077424 */ /* 0x000fe400078e00ff */
[----:B------:R-:W-:-:S04]  /*8f10*/  IMAD.X R5, RZ, RZ, ~R0, P0 ;  /* 0x000000ffff057224 */ /* 0x000fc800000e0e00 */
[-C--:B-1----:R-:W-:Y:S01]  /*8f20*/  IMAD R0, R5, R14.reuse, RZ ;  /* 0x0000000e05007224 */ /* 0x082fe200078e02ff */
[----:B------:R-:W1:Y:S01]  /*8f30*/  LDC R8, c[0x0][0x608] ;  /* 0x00018200ff087b82 */ /* 0x000e620000000800 */
[----:B------:R-:W-:-:S04]  /*8f40*/  IMAD.WIDE.U32 R4, R3, R14, R16 ;  /* 0x0000000e03047225 */ /* 0x000fc800078e0010 */
[----:B------:R-:W-:Y:S01]  /*8f50*/  IMAD R3, R3, R15, R0 ;  /* 0x0000000f03037224 */ /* 0x000fe200078e0200 */
[----:B------:R-:W-:Y:S02]  /*8f60*/  I2FP.F32.U32 R0, R24 ;  /* 0x0000001800007245 */ /* 0x000fe40000201000 */
[----:B------:R-:W3:Y:S01]  /*8f70*/  LDC R26, c[0x0][0x658] ;  /* 0x00019600ff1a7b82 */ /* 0x000ee20000000800 */
[----:B------:R-:W-:Y:S01]  /*8f80*/  IMAD.IADD R3, R5, 0x1, R3 ;  /* 0x0000000105037824 */ /* 0x000fe200078e0203 */
[----:B--2---:R-:W-:Y:S01]  /*8f90*/  ISETP.NE.U32.AND P0, PT, R28, RZ, PT ;  /* 0x000000ff1c00720c */ /* 0x004fe20003f05070 */
[----:B------:R-:W-:Y:S01]  /*8fa0*/  FMUL R0, R0, UR4 ;  /* 0x0000000400007c20 */ /* 0x000fe20008400000 */
[----:B------:R-:W-:Y:S02]  /*8fb0*/  IMAD.MOV.U32 R5, RZ, RZ, -0x1 ;  /* 0xffffffffff057424 */ /* 0x000fe400078e00ff */
[----:B------:R-:W-:Y:S01]  /*8fc0*/  ISETP.NE.AND.EX P0, PT, R29, RZ, PT, P0 ;  /* 0x000000ff1d00720c */ /* 0x000fe20003f05300 */
[----:B------:R2:W4:Y:S01]  /*8fd0*/  F2I.U32.TRUNC.NTZ R13, R0 ;  /* 0x00000000000d7305 */ /* 0x000522000020f000 */
[----:B------:R-:W2:Y:S01]  /*8fe0*/  LDC R15, c[0x0][0x148] ;  /* 0x00005200ff0f7b82 */ /* 0x000ea20000000800 */
[----:B0-----:R-:W-:-:S02]  /*8ff0*/  SHF.R.U64 R12, R4, R6, R3 ;  /* 0x00000006040c7219 */ /* 0x001fc40000001203 */
[----:B------:R-:W-:-:S05]  /*9000*/  SHF.R.U32.HI R3, RZ, R6, R3 ;  /* 0x00000006ff037219 */ /* 0x000fca0000011603 */
[----:B------:R-:W0:Y:S01]  /*9010*/  LDC R20, c[0x0][0x600] ;  /* 0x00018000ff147b82 */ /* 0x000e220000000800 */
[-CC-:B-1----:R-:W-:Y:S02]  /*9020*/  SHF.R.U64 R10, R12, R8.reuse, R3.reuse ;  /* 0x000000080c0a7219 */ /* 0x182fe40000001203 */
[----:B------:R-:W-:-:S05]  /*9030*/  SHF.R.U32.HI R3, RZ, R8, R3 ;  /* 0x00000008ff037219 */ /* 0x000fca0000011603 */
[----:B------:R-:W1:Y:S01]  /*9040*/  LDC R27, c[0x0][0x648] ;  /* 0x00019200ff1b7b82 */ /* 0x000e620000000800 */
[-C--:B---3--:R-:W-:Y:S02]  /*9050*/  SHF.L.U32 R4, R5, R26.reuse, RZ ;  /* 0x0000001a05047219 */ /* 0x088fe400000006ff */
[-CC-:B------:R-:W-:Y:S02]  /*9060*/  SHF.R.U64 R14, R10, R26.reuse, R3.reuse ;  /* 0x0000001a0a0e7219 */ /* 0x180fe40000001203 */
[----:B------:R-:W-:Y:S02]  /*9070*/  SHF.R.U32.HI R5, RZ, R26, R3 ;  /* 0x0000001aff057219 */ /* 0x000fe40000011603 */
[----:B------:R-:W-:Y:S01]  /*9080*/  LOP3.LUT R25, RZ, R4, RZ, 0x33, !PT ;  /* 0x00000004ff197212 */ /* 0x000fe200078e33ff */
[----:B------:R-:W3:Y:S01]  /*9090*/  LDC R30, c[0x0][0x638] ;  /* 0x00018e00ff1e7b82 */ /* 0x000ee20000000800 */
[----:B------:R-:W-:Y:S01]  /*90a0*/  SHF.L.U32 R26, R7, R26, RZ ;  /* 0x0000001a071a7219 */ /* 0x000fe200000006ff */
[----:B------:R-:W-:-:S06]  /*90b0*/  IMAD.MOV.U32 R4, RZ, RZ, R14 ;  /* 0x000000ffff047224 */ /* 0x000fcc00078e000e */
[----:B------:R-:W0:Y:S01]  /*90c0*/  LDC R31, c[0x0][0x610] ;  /* 0x00018400ff1f7b82 */ /* 0x000e220000000800 */
[----:B----4-:R-:W-:Y:S05]  /*90d0*/  @!P0 BRA `(.L_x_195) ;  /* 0x0000000000288947 */ /* 0x010fea0003800000 */
        /* <DEDUP_REMOVED lines=10> */
.L_x_195:
[----:B------:R-:W-:Y:S01]  /*9180*/  ISETP.NE.AND P0, PT, R2, 0x1, PT ;  /* 0x000000010200780c */ /* 0x000fe20003f05270 */
[----:B0-----:R-:W-:Y:S01]  /*9190*/  VIADD R7, R20, 0xffffffff ;  /* 0xffffffff14077836 */ /* 0x001fe20000000000 */
[----:B-12---:R-:W-:Y:S01]  /*91a0*/  SHF.R.U64 R0, R4, R27, R5 ;  /* 0x0000001b04007219 */ /* 0x006fe20000001205 */
[----:B------:R-:W-:Y:S01]  /*91b0*/  IMAD.MOV R13, RZ, RZ, -R13 ;  /* 0x000000ffff0d7224 */ /* 0x000fe200078e0a0d */
[----:B------:R-:W-:Y:S01]  /*91c0*/  LOP3.LUT R5, R10, R25, RZ, 0xc0, !PT ;  /* 0x000000190a057212 */ /* 0x000fe200078ec0ff */
[----:B------:R-:W-:Y:S01]  /*91d0*/  IMAD.MOV.U32 R4, RZ, RZ, 0x1 ;  /* 0x00000001ff047424 */ /* 0x000fe200078e00ff */
[----:B------:R-:W-:Y:S01]  /*91e0*/  LOP3.LUT R12, R12, R7, RZ, 0xc0, !PT ;  /* 0x000000070c0c7212 */ /* 0x000fe200078ec0ff */
[----:B------:R-:W-:Y:S02]  /*91f0*/  IMAD.MOV R3, RZ, RZ, -R0 ;  /* 0x000000ffff037224 */ /* 0x000fe400078e0a00 */
[----:B------:R-:W-:Y:S02]  /*9200*/  IMAD R0, R26, R0, R5 ;  /* 0x000000001a007224 */ /* 0x000fe400078e0205 */
[----:B---3--:R-:W-:-:S02]  /*9210*/  IMAD R3, R3, R30, R14 ;  /* 0x0000001e03037224 */ /* 0x008fc400078e020e */
[----:B------:R-:W-:Y:S02]  /*9220*/  @P0 IMAD R21, R15, R13, R24 ;  /* 0x0000000d0f150224 */ /* 0x000fe400078e0218 */
[----:B------:R-:W-:Y:S01]  /*9230*/  IMAD R5, R3, R20, R12 ;  /* 0x0000001403057224 */ /* 0x000fe200078e020c */
[----:B------:R-:W-:Y:S01]  /*9240*/  PRMT R3, R4, 0x7610, R3 ;  /* 0x0000761004037816 */ /* 0x000fe20000000003 */
[----:B------:R-:W-:-:S05]  /*9250*/  IMAD R0, R0, R31, R21 ;  /* 0x0000001f00007224 */ /* 0x000fca00078e0215 */
[----:B------:R-:W-:Y:S02]  /*9260*/  SEL R108, R5, R0, !P0 ;  /* 0x00000000056c7207 */ /* 0x000fe40004000000 */
[----:B------:R-:W-:-:S07]  /*9270*/  SEL R0, R0, R5, !P0 ;  /* 0x0000000500007207 */ /* 0x000fce0004000000 */
.L_x_193:
[----:B------:R-:W-:Y:S01]  /*9280*/  LOP3.LUT P0, RZ, R3, 0xff, RZ, 0xc0, !PT ;  /* 0x000000ff03ff7812 */ /* 0x000fe2000780c0ff */
[----:B------:R-:W-:-:S12]  /*9290*/  IMAD.MOV.U32 R106, RZ, RZ, R0 ;  /* 0x000000ffff6a7224 */ /* 0x000fd800078e0000 */
[----:B------:R-:W-:Y:S05]  /*92a0*/  @P0 BRA `(.L_x_196) ;  /* 0xffffff7c00c80947 */ /* 0x000fea000383ffff */
[----:B------:R-:W-:Y:S05]  /*92b0*/  EXIT ;  /* 0x000000000000794d */ /* 0x000fea0003800000 */
.L_x_7:
[----:B0-----:R-:W-:Y:S01]  /*92c0*/  ULDC.64 UR4, c[0x0][0x650] ;  /* 0x0001940000047ab9 */ /* 0x001fe20000000a00 */
        /* <DEDUP_REMOVED lines=25> */
.L_x_198:
[----:B------:R-:W0:Y:S01]  /*9460*/  LDC.64 R28, c[0x0][0x640] ;  /* 0x00019000ff1c7b82 */ /* 0x000e220000000a00 */
[-CC-:B------:R-:W-:Y:S01]  /*9470*/  SHF.R.U64 R22, R12, R6.reuse, R13.reuse ;  /* 0x000000060c167219 */ /* 0x180fe2000000120d */
[----:B------:R-:W-:Y:S01]  /*9480*/  IMAD.MOV.U32 R30, RZ, RZ, 0x1 ;  /* 0x00000001ff1e7424 */ /* 0x000fe200078e00ff */
[----:B------:R-:W-:Y:S02]  /*9490*/  SHF.R.U32.HI R6, RZ, R6, R13 ;  /* 0x00000006ff067219 */ /* 0x000fe4000001160d */
        /* <DEDUP_REMOVED lines=8> */
[----:B------:R-:W-:Y:S01]  /*9520*/  IMAD.IADD R9, R9, 0x1, R11 ;  /* 0x0000000109097824 */ /* 0x000fe200078e020b */
[----:B0-----:R-:W-:-:S04]  /*9530*/  ISETP.NE.U32.AND P0, PT, R28, RZ, PT ;  /* 0x000000ff1c00720c */ /* 0x001fc80003f05070 */
[----:B------:R-:W-:Y:S02]  /*9540*/  ISETP.NE.AND.EX P0, PT, R29, RZ, PT, P0 ;  /* 0x000000ff1d00720c */ /* 0x000fe40003f05300 */
[----:B------:R-:W0:Y:S01]  /*9550*/  LDC R20, c[0x0][0x600] ;  /* 0x00018000ff147b82 */ /* 0x000e220000000800 */
[-CC-:B-1----:R-:W-:Y:S01]  /*9560*/  SHF.R.U64 R14, R8, R10.reuse, R9.reuse ;  /* 0x0000000a080e7219 */ /* 0x182fe20000001209 */
[----:B------:R-:W-:Y:S01]  /*9570*/  IMAD.MOV.U32 R8, RZ, RZ, -0x1 ;  /* 0xffffffffff087424 */ /* 0x000fe200078e00ff */
[----:B------:R-:W-:-:S05]  /*9580*/  SHF.R.U32.HI R9, RZ, R10, R9 ;  /* 0x0000000aff097219 */ /* 0x000fca0000011609 */
[----:B------:R-:W1:Y:S01]  /*9590*/  LDC R24, c[0x0][0x648] ;  /* 0x00019200ff187b82 */ /* 0x000e620000000800 */
[-CC-:B--2---:R-:W-:Y:S02]  /*95a0*/  SHF.R.U64 R23, R14, R12.reuse, R9.reuse ;  /* 0x0000000c0e177219 */ /* 0x184fe40000001209 */
[----:B------:R-:W-:-:S05]  /*95b0*/  SHF.R.U32.HI R6, RZ, R12, R9 ;  /* 0x0000000cff067219 */ /* 0x000fca0000011609 */
[----:B------:R-:W2:Y:S01]  /*95c0*/  LDC R26, c[0x0][0x638] ;  /* 0x00018e00ff1a7b82 */ /* 0x000ea20000000800 */
[-C--:B---3--:R-:W-:Y:S02]  /*95d0*/  SHF.L.U32 R8, R8, R27.reuse, RZ ;  /* 0x0000001b08087219 */ /* 0x088fe400000006ff */
[-CC-:B------:R-:W-:Y:S02]  /*95e0*/  SHF.R.U64 R25, R23, R27.reuse, R6.reuse ;  /* 0x0000001b17197219 */ /* 0x180fe40000001206 */
[----:B------:R-:W-:Y:S02]  /*95f0*/  LOP3.LUT R32, RZ, R8, RZ, 0x33, !PT ;  /* 0x00000008ff207212 */ /* 0x000fe400078e33ff */
[----:B------:R-:W-:Y:S01]  /*9600*/  SHF.R.U32.HI R9, RZ, R27, R6 ;  /* 0x0000001bff097219 */ /* 0x000fe20000011606 */
[----:B------:R-:W3:Y:S01]  /*9610*/  LDC R31, c[0x0][0x610] ;  /* 0x00018400ff1f7b82 */ /* 0x000ee20000000800 */
[----:B------:R-:W-:Y:S01]  /*9620*/  IMAD.MOV.U32 R8, RZ, RZ, R25 ;  /* 0x000000ffff087224 */ /* 0x000fe200078e0019 */
[----:B------:R-:W-:Y:S06]  /*9630*/  @!P0 BRA `(.L_x_199) ;  /* 0x0000000000288947 */ /* 0x000fec0003800000 */
        /* <DEDUP_REMOVED lines=10> */
.L_x_199:
[----:B------:R-:W-:Y:S02]  /*96e0*/  ISETP.NE.AND P0, PT, R2, 0x1, PT ;  /* 0x000000010200780c */ /* 0x000fe40003f05270 */
[----:B-1----:R-:W-:Y:S01]  /*96f0*/  SHF.R.U64 R6, R8, R24, R9 ;  /* 0x0000001808067219 */ /* 0x002fe20000001209 */
[----:B0-----:R-:W-:Y:S01]  /*9700*/  VIADD R9, R20, 0xffffffff ;  /* 0xffffffff14097836 */ /* 0x001fe20000000000 */
[----:B------:R-:W-:Y:S02]  /*9710*/  SHF.L.U32 R30, R30, R27, RZ ;  /* 0x0000001b1e1e7219 */ /* 0x000fe400000006ff */
[----:B------:R-:W-:Y:S01]  /*9720*/  LOP3.LUT R5, R23, R32, RZ, 0xc0, !PT ;  /* 0x0000002017057212 */ /* 0x000fe200078ec0ff */
[----:B------:R-:W-:-:S04]  /*9730*/  IMAD.MOV R8, RZ, RZ, -R6 ;  /* 0x000000ffff087224 */ /* 0x000fc800078e0a06 */
[----:B------:R-:W-:Y:S01]  /*9740*/  IMAD R6, R30, R6, R5 ;  /* 0x000000061e067224 */ /* 0x000fe200078e0205 */
[----:B------:R-:W-:Y:S01]  /*9750*/  LOP3.LUT R5, R14, R9, RZ, 0xc0, !PT ;  /* 0x000000090e057212 */ /* 0x000fe200078ec0ff */
[----:B------:R-:W-:Y:S02]  /*9760*/  @P0 IMAD R3, R7, R21, R4 ;  /* 0x0000001507030224 */ /* 0x000fe400078e0204 */
[----:B--2---:R-:W-:Y:S02]  /*9770*/  IMAD R4, R8, R26, R25 ;  /* 0x0000001a08047224 */ /* 0x004fe400078e0219 */
[----:B---3--:R-:W-:Y:S02]  /*9780*/  IMAD R3, R6, R31, R3 ;  /* 0x0000001f06037224 */ /* 0x008fe400078e0203 */
[----:B------:R-:W-:Y:S02]  /*9790*/  IMAD R4, R4, R20, R5 ;  /* 0x0000001404047224 */ /* 0x000fe400078e0205 */
[----:B------:R-:W-:-:S02]  /*97a0*/  IMAD.MOV.U32 R8, RZ, RZ, 0x1 ;  /* 0x00000001ff087424 */ /* 0x000fc400078e00ff */
[----:B------:R-:W-:Y:S01]  /*97b0*/  IMAD.MOV.U32 R6, RZ, RZ, R22 ;  /* 0x000000ffff067224 */ /* 0x000fe200078e0016 */
[----:B------:R-:W-:Y:S02]  /*97c0*/  SEL R20, R4, R3, !P0 ;  /* 0x0000000304147207 */ /* 0x000fe40004000000 */
[----:B------:R-:W-:-:S07]  /*97d0*/  SEL R13, R3, R4, !P0 ;  /* 0x00000004030d7207 */ /* 0x000fce0004000000 */
.L_x_197:
[----:B------:R-:W-:-:S08]  /*97e0*/  NOP ;  /* 0x0000000000007918 */ /* 0x000fd00000000000 */
[----:B------:R-:W0:-:S00]  /*97f0*/  USETMAXREG.DEALLOC.CTAPOOL 0x28 ;  /* 0x00000028000079c8 */ /* 0x000e0000080e0500 */
[----:B0-----:R-:W-:-:S13]  /*9800*/  ISETP.NE.AND P0, PT, R0, RZ, PT ;  /* 0x000000ff0000720c */ /* 0x001fda0003f05270 */
[----:B------:R-:W-:Y:S05]  /*9810*/  @P0 EXIT ;  /* 0x000000000000094d */ /* 0x000fea0003800000 */
[----:B------:R-:W-:Y:S01]  /*9820*/  LOP3.LUT P0, RZ, R8, 0xff, RZ, 0xc0, !PT ;  /* 0x000000ff08ff7812 */ /* 0x000fe2000780c0ff */
[----:B------:R-:W-:Y:S02]  /*9830*/  IMAD.MOV.U32 R0, RZ, RZ, 0x1 ;  /* 0x00000001ff007424 */ /* 0x000fe400078e00ff */
[----:B------:R-:W-:-:S10]  /*9840*/  IMAD.MOV.U32 R3, RZ, RZ, RZ ;  /* 0x000000ffff037224 */ /* 0x000fd400078e00ff */
[----:B------:R-:W-:Y:S05]  /*9850*/  @!P0 BRA `(.L_x_200) ;  /* 0x0000000c006c8947 */ /* 0x000fea0003800000 */
[----:B------:R-:W0:Y:S01]  /*9860*/  LDC R0, c[0x0][0x28c] ;  /* 0x0000a300ff007b82 */ /* 0x000e220000000800 */
[----:B------:R-:W1:Y:S01]  /*9870*/  S2R R9, SR_CgaCtaId ;  /* 0x0000000000097919 */ /* 0x000e620000008800 */
[----:B------:R-:W-:Y:S01]  /*9880*/  ULDC UR5, c[0x0][0x658] ;  /* 0x0001960000057ab9 */ /* 0x000fe20000000800 */
[----:B------:R-:W-:Y:S01]  /*9890*/  UMOV UR7, 0xffffffff ;  /* 0xffffffff00077882 */ /* 0x000fe20000000000 */
[----:B------:R-:W-:Y:S01]  /*98a0*/  ULDC UR6, c[0x0][0xc] ;  /* 0x0000030000067ab9 */ /* 0x000fe20000000800 */
[----:B------:R-:W-:Y:S01]  /*98b0*/  USHF.L.U32 UR9, UR7, UR5, URZ ;  /* 0x0000000507097299 */ /* 0x000fe2000800063f */
[----:B------:R-:W-:Y:S01]  /*98c0*/  BSSY B0, `(.L_x_200) ;  /* 0x00000d4000007945 */ /* 0x000fe20003800000 */
[----:B------:R-:W-:Y:S01]  /*98d0*/  UMOV UR8, 0x1 ;  /* 0x0000000100087882 */ /* 0x000fe20000000000 */
[----:B------:R-:W-:Y:S01]  /*98e0*/  ULDC UR7, c[0x0][0x10] ;  /* 0x0000040000077ab9 */ /* 0x000fe20000000800 */
[----:B------:R-:W-:Y:S01]  /*98f0*/  USHF.L.U32 UR5, UR8, UR5, URZ ;  /* 0x0000000508057299 */ /* 0x000fe2000800063f */
[----:B------:R-:W-:Y:S01]  /*9900*/  IMAD.MOV.U32 R11, RZ, RZ, 0x1 ;  /* 0x00000001ff0b7424 */ /* 0x000fe200078e00ff */
[----:B------:R-:W-:Y:S01]  /*9910*/  UIMAD.WIDE.U32 UR6, UR6, UR7, URZ ;  /* 0x00000007060672a5 */ /* 0x000fe2000f8e003f */
[----:B------:R-:W-:Y:S01]  /*9920*/  LOP3.LUT R8, R19, 0x2, RZ, 0xfc, !PT ;  /* 0x0000000213087812 */ /* 0x000fe200078efcff */
[----:B------:R-:W-:Y:S01]  /*9930*/  ULDC UR8, c[0x0][0x14] ;  /* 0x0000050000087ab9 */ /* 0x000fe20000000800 */
[----:B------:R-:W-:Y:S01]  /*9940*/  ULDC UR4, c[0x0][0x600] ;  /* 0x0001800000047ab9 */ /* 0x000fe20000000800 */
[----:B------:R-:W-:-:S02]  /*9950*/  UIMAD.WIDE.U32 UR30, UR6, UR8, URZ ;  /* 0x00000008061e72a5 */ /* 0x000fc4000f8e003f */
[----:B------:R-:W-:Y:S02]  /*9960*/  UIMAD UR7, UR7, UR8, URZ ;  /* 0x00000008070772a4 */ /* 0x000fe4000f8e023f */
[----:B------:R-:W-:Y:S02]  /*9970*/  UIADD3 UR4, UR4, -0x1, URZ ;  /* 0xffffffff04047890 */ /* 0x000fe4000fffe03f */
[----:B------:R-:W-:Y:S02]  /*9980*/  ULOP3.LUT UR6, URZ, UR9, URZ, 0x33, !UPT ;  /* 0x000000093f067292 */ /* 0x000fe4000f8e333f */
[----:B------:R-:W-:Y:S01]  /*9990*/  UIADD3 UR7, UR31, UR7, URZ ;  /* 0x000000071f077290 */ /* 0x000fe2000fffe03f */
[----:B0-----:R-:W-:Y:S01]  /*99a0*/  VIADD R0, R0, 0x7f ;  /* 0x0000007f00007836 */ /* 0x001fe20000000000 */
[----:B------:R-:W-:-:S04]  /*99b0*/  ULDC.64 UR38, c[0x0][0x198] ;  /* 0x0000660000267ab9 */ /* 0x000fc80000000a00 */
[----:B------:R-:W-:-:S04]  /*99c0*/  SHF.R.S32.HI R3, RZ, 0x1f, R0 ;  /* 0x0000001fff037819 */ /* 0x000fc80000011400 */
[----:B------:R-:W-:Y:S01]  /*99d0*/  LEA.HI R3, R3, R0, RZ, 0x7 ;  /* 0x0000000003037211 */ /* 0x000fe200078f38ff */
[----:B------:R-:W-:Y:S01]  /*99e0*/  IMAD.MOV.U32 R0, RZ, RZ, 0x1 ;  /* 0x00000001ff007424 */ /* 0x000fe200078e00ff */
[----:B-1----:R-:W-:Y:S02]  /*99f0*/  LOP3.LUT R9, R9, 0x1, RZ, 0xc0, !PT ;  /* 0x0000000109097812 */ /* 0x002fe400078ec0ff */
[----:B------:R-:W-:Y:S01]  /*9a00*/  SHF.R.S32.HI R10, RZ, 0x7, R3 ;  /* 0x00000007ff0a7819 */ /* 0x000fe20000011403 */
[----:B------:R-:W-:-:S04]  /*9a10*/  IMAD.MOV.U32 R3, RZ, RZ, RZ ;  /* 0x000000ffff037224 */ /* 0x000fc800078e00ff */
[----:B------:R-:W-:-:S07]  /*9a20*/  VIADD R12, R10, 0x1 ;  /* 0x000000010a0c7836 */ /* 0x000fce0000000000 */
.L_x_211:
[----:B------:R-:W-:-:S03]  /*9a30*/  UMOV UR8, 0xffffffff ;  /* 0xffffffff00087882 */ /* 0x000fc60000000000 */
[----:B------:R-:W-:Y:S05]  /*9a40*/  BRA.DIV UR8, `(.L_x_201) ;  /* 0x0000000e08b47947 */ /* 0x000fea000b800000 */
[----:B------:R-:W-:-:S13]  /*9a50*/  ELECT P6, URZ, PT ;  /* 0x00000000003f782f */ /* 0x000fda00038c0000 */
.L_x_221:
[----:B------:R-:W0:Y:S01]  /*9a60*/  LDC R4, c[0x0][0x28c] ;  /* 0x0000a300ff047b82 */ /* 0x000e220000000800 */
[----:B------:R-:W-:Y:S01]  /*9a70*/  BSSY B1, `(.L_x_202) ;  /* 0x0000046000017945 */ /* 0x000fe20003800000 */
[----:B0-----:R-:W-:-:S13]  /*9a80*/  ISETP.LT.OR P6, PT, R4, 0x1, !P6 ;  /* 0x000000010400780c */ /* 0x001fda00077c1670 */
[----:B------:R-:W-:Y:S05]  /*9a90*/  @P6 BRA `(.L_x_203) ;  /* 0x00000004000c6947 */ /* 0x000fea0003800000 */
[----:B------:R-:W-:Y:S02]  /*9aa0*/  IMAD R20, R20, 0x2, R9 ;  /* 0x0000000214147824 */ /* 0x000fe400078e0209 */
[----:B------:R-:W-:Y:S02]  /*9ab0*/  IMAD.SHL.U32 R15, R13, 0x80, RZ ;  /* 0x000000800d0f7824 */ /* 0x000fe400078e00ff */
[----:B------:R-:W-:Y:S02]  /*9ac0*/  IMAD.MOV.U32 R22, RZ, RZ, RZ ;  /* 0x000000ffff167224 */ /* 0x000fe400078e00ff */
[----:B------:R-:W-:Y:S02]  /*9ad0*/  IMAD.MOV.U32 R4, RZ, RZ, R12 ;  /* 0x000000ffff047224 */ /* 0x000fe400078e000c */
[----:B------:R-:W-:Y:S02]  /*9ae0*/  IMAD.MOV.U32 R5, RZ, RZ, R0 ;  /* 0x000000ffff057224 */ /* 0x000fe400078e0000 */
[----:B------:R-:W-:-:S02]  /*9af0*/  IMAD.MOV.U32 R14, RZ, RZ, R3 ;  /* 0x000000ffff0e7224 */ /* 0x000fc400078e0003 */
[----:B------:R-:W-:-:S07]  /*9b00*/  IMAD R21, R20, 0x50, RZ ;  /* 0x0000005014157824 */ /* 0x000fce00078e02ff */
.L_x_206:
[----:B------:R-:W0:Y:S01]  /*9b10*/  S2R R20, SR_CgaCtaId ;  /* 0x0000000000147919 */ /* 0x000e220000008800 */
[----:B------:R-:W-:Y:S02]  /*9b20*/  MOV R7, 0x400 ;  /* 0x0000040000077802 */ /* 0x000fe40000000f00 */
[----:B------:R-:W-:-:S13]  /*9b30*/  LOP3.LUT P1, RZ, R18, 0x7f, RZ, 0xc0, !PT ;  /* 0x0000007f12ff7812 */ /* 0x000fda000782c0ff */
[----:B------:R-:W1:Y:S01]  /*9b40*/  @!P1 LDC R13, c[0x0][0x500] ;  /* 0x00014000ff0d9b82 */ /* 0x000e620000000800 */
[----:B0-----:R-:W-:Y:S02]  /*9b50*/  LEA R23, R20, R7, 0x18 ;  /* 0x0000000714177211 */ /* 0x001fe400078ec0ff */
[----:B------:R-:W-:-:S03]  /*9b60*/  SHF.L.U32 R7, R5, 0x1f, RZ ;  /* 0x0000001f05077819 */ /* 0x000fc600000006ff */
[----:B------:R-:W-:-:S04]  /*9b70*/  IMAD R20, R14, 0x8, R23 ;  /* 0x000000080e147824 */ /* 0x000fc800078e0217 */
[----:B------:R-:W0:Y:S02]  /*9b80*/  SYNCS.PHASECHK.TRANS64.TRYWAIT P0, [R20+URZ+0x18], R7 ;  /* 0x00001807140075a7 */ /* 0x000e24000800017f */
[----:B01----:R-:W-:Y:S05]  /*9b90*/  @!P0 BRA `(.L_x_204) ;  /* 0x0000000c00808947 */ /* 0x003fea0003800000 */
.L_x_222:
[----:B0-----:R-:W-:Y:S01]  /*9ba0*/  PRMT R7, R8, 0x9910, RZ ;  /* 0x0000991008077816 */ /* 0x001fe200000000ff */
[----:B------:R0:W-:Y:S03]  /*9bb0*/  @!P1 SYNCS.ARRIVE.TRANS64 RZ, [R20+URZ], R13 ;  /* 0x0000000d14ff99a7 */ /* 0x0001e6000800003f */
[----:B------:R-:W-:-:S13]  /*9bc0*/  ISETP.NE.AND P0, PT, R7, 0x2, PT ;  /* 0x000000020700780c */ /* 0x000fda0003f05270 */
[----:B0-----:R-:W-:Y:S05]  /*9bd0*/  @P0 BRA `(.L_x_205) ;  /* 0x0000000000040947 */ /* 0x001fea0003800000 */
[----:B------:R-:W-:Y:S01]  /*9be0*/  BPT.TRAP 0x1 ;  /* 0x000000040000795c */ /* 0x000fe20000300000 */
.L_x_205:
[----:B------:R-:W-:Y:S01]  /*9bf0*/  IMAD R7, R14, 0x4, R9 ;  /* 0x000000040e077824 */ /* 0x000fe200078e0209 */
[----:B------:R-:W-:Y:S01]  /*9c00*/  R2UR UR34, R22 ;  /* 0x00000000162272ca */ /* 0x000fe200000e0000 */
[--C-:B------:R-:W-:Y:S01]  /*9c10*/  IMAD R13, R14, 0x8000, R23.reuse ;  /* 0x000080000e0d7824 */ /* 0x100fe200078e0217 */
[----:B------:R-:W-:Y:S01]  /*9c20*/  R2UR UR33, R20 ;  /* 0x00000000142172ca */ /* 0x000fe200000e0000 */
[----:B------:R-:W-:Y:S01]  /*9c30*/  IMAD R7, R7, 0x1400, RZ ;  /* 0x0000140007077824 */ /* 0x000fe200078e02ff */
[----:B------:R-:W-:Y:S01]  /*9c40*/  R2UR UR36, R6 ;  /* 0x00000000062472ca */ /* 0x000fe200000e0000 */
[----:B------:R-:W-:Y:S01]  /*9c50*/  VIADD R4, R4, 0xffffffff ;  /* 0xffffffff04047836 */ /* 0x000fe20000000000 */
[----:B------:R-:W-:Y:S01]  /*9c60*/  R2UR UR24, R13 ;  /* 0x000000000d1872ca */ /* 0x000fe200000e0000 */
[----:B------:R-:W-:Y:S01]  /*9c70*/  IMAD R7, R7, 0x2, R23 ;  /* 0x0000000207077824 */ /* 0x000fe200078e0217 */
[----:B------:R-:W-:Y:S01]  /*9c80*/  R2UR UR35, R15 ;  /* 0x000000000f2372ca */ /* 0x000fe200000e0000 */
[----:B------:R-:W-:Y:S01]  /*9c90*/  UIADD3 UR14, UP0, UR38, 0xf0, URZ ;  /* 0x000000f0260e7890 */ /* 0x000fe2000ff1e03f */
[----:B------:R-:W-:Y:S01]  /*9ca0*/  R2UR UR19, R21 ;  /* 0x00000000151372ca */ /* 0x000fe200000e0000 */
[----:B------:R-:W-:Y:S01]  /*9cb0*/  UIADD3 UR40, UP1, UR38, 0x1f0, URZ ;  /* 0x000001f026287890 */ /* 0x000fe2000ff3e03f */
[----:B------:R-:W-:Y:S01]  /*9cc0*/  R2UR UR8, R7 ;  /* 0x00000000070872ca */ /* 0x000fe200000e0000 */
[----:B------:R-:W-:Y:S01]  /*9cd0*/  UIADD3.X UR15, URZ, UR39, URZ, UP0, !UPT ;  /* 0x000000273f0f7290 */ /* 0x000fe200087fe43f */
[----:B------:R-:W-:Y:S01]  /*9ce0*/  ISETP.GT.AND P1, PT, R4, 0x1, PT ;  /* 0x000000010400780c */ /* 0x000fe20003f24270 */
[----:B------:R-:W-:Y:S01]  /*9cf0*/  UIADD3 UR26, UR34, 0x40, URZ ;  /* 0x00000040221a7890 */ /* 0x000fe2000fffe03f */
[----:B------:R-:W-:Y:S01]  /*9d00*/  VIADD R14, R14, 0x1 ;  /* 0x000000010e0e7836 */ /* 0x000fe20000000000 */
[----:B------:R-:W-:Y:S01]  /*9d10*/  UIADD3.X UR41, URZ, UR39, URZ, UP1, !UPT ;  /* 0x000000273f297290 */ /* 0x000fe20008ffe43f */
[----:B------:R-:W-:Y:S01]  /*9d20*/  VIADD R22, R22, 0x80 ;  /* 0x0000008016167836 */ /* 0x000fe20000000000 */
[----:B------:R-:W-:-:S02]  /*9d30*/  UIADD3 UR32, UR24, 0x100, URZ ;  /* 0x0000010018207890 */ /* 0x000fc4000fffe03f */
[----:B------:R-:W-:Y:S01]  /*9d40*/  UIADD3 UR24, UR24, 0x4100, URZ ;  /* 0x0000410018187890 */ /* 0x000fe2000fffe03f */
[----:B------:R-:W-:Y:S01]  /*9d50*/  ISETP.NE.AND P0, PT, R14, 0x3, PT ;  /* 0x000000030e00780c */ /* 0x000fe20003f05270 */
[----:B------:R-:W-:Y:S01]  /*9d60*/  UMOV UR22, 0x0 ;  /* 0x0000000000167882 */ /* 0x000fe20000000000 */
[----:B------:R-:W-:Y:S01]  /*9d70*/  UMOV UR23, 0x10000000 ;  /* 0x1000000000177882 */ /* 0x000fe20000000000 */
[----:B------:R-:W-:Y:S01]  /*9d80*/  UIADD3 UR16, UR8, 0x18100, URZ ;  /* 0x0001810008107890 */ /* 0x000fe2000fffe03f */
[----:B------:R-:W-:Y:S01]  /*9d90*/  SEL R20, RZ, 0x1, P0 ;  /* 0x00000001ff147807 */ /* 0x000fe20000000000 */
[----:B------:R-:W-:Y:S01]  /*9da0*/  UIADD3 UR8, UR8, 0x1d100, URZ ;  /* 0x0001d10008087890 */ /* 0x000fe2000fffe03f */
[----:B------:R0:W-:Y:S01]  /*9db0*/  UTMALDG.3D [UR32], [UR14], desc[UR22] ;  /* 0x000016200e0075b4 */ /* 0x0001e20008011000 */
[----:B------:R-:W-:Y:S01]  /*9dc0*/  UMOV UR25, UR33 ;  /* 0x0000002100197c82 */ /* 0x000fe20008000000 */
[----:B------:R-:W-:Y:S01]  /*9dd0*/  UMOV UR28, UR36 ;  /* 0x00000024001c7c82 */ /* 0x000fe20008000000 */
[----:B------:R-:W-:Y:S01]  /*9de0*/  UMOV UR27, UR35 ;  /* 0x00000023001b7c82 */ /* 0x000fe20008000000 */
[----:B------:R-:W-:Y:S01]  /*9df0*/  UMOV UR13, 0x30000 ;  /* 0x00030000000d7882 */ /* 0x000fe20000000000 */
[----:B------:R-:W-:Y:S01]  /*9e00*/  UMOV UR17, UR33 ;  /* 0x0000002100117c82 */ /* 0x000fe20008000000 */
[----:B------:R-:W-:Y:S01]  /*9e10*/  UMOV UR18, UR34 ;  /* 0x0000002200127c82 */ /* 0x000fe20008000000 */
[----:B------:R-:W-:Y:S01]  /*9e20*/  UMOV UR20, UR36 ;  /* 0x0000002400147c82 */ /* 0x000fe20008000000 */
[----:B------:R-:W-:Y:S01]  /*9e30*/  UMOV UR9, UR33 ;  /* 0x0000002100097c82 */ /* 0x000fe20008000000 */
[----:B------:R-:W-:Y:S01]  /*9e40*/  UMOV UR11, UR19 ;  /* 0x00000013000b7c82 */ /* 0x000fe20008000000 */
[----:B------:R-:W-:Y:S01]  /*9e50*/  UMOV UR12, UR36 ;  /* 0x00000024000c7c82 */ /* 0x000fe20008000000 */
[----:B------:R0:W-:Y:S01]  /*9e60*/  UTMALDG.3D [UR24], [UR14], desc[UR22] ;  /* 0x000016180e0075b4 */ /* 0x0001e20008011000 */
[----:B------:R-:W-:Y:S01]  /*9e70*/  UMOV UR10, UR26 ;  /* 0x0000001a000a7c82 */ /* 0x000fe20008000000 */
[----:B------:R-:W-:-:S02]  /*9e80*/  LOP3.LUT R5, R5, R20, RZ, 0x3c, !PT ;  /* 0x0000001405057212 */ /* 0x000fc400078e3cff */
[----:B------:R-:W-:Y:S01]  /*9e90*/  SEL R14, R14, RZ, P0 ;  /* 0x000000ff0e0e7207 */ /* 0x000fe20000000000 */
[----:B------:R0:W-:Y:S01]  /*9ea0*/  UTMALDG.3D.MULTICAST [UR16], [UR40], UR13, desc[UR22] ;  /* 0x00001610280073b4 */ /* 0x0001e2000801180d */
[----:B------:R0:W-:Y:S02]  /*9eb0*/  UTMALDG.3D.MULTICAST [UR8], [UR40], UR13, desc[UR22] ;  /* 0x00001608280073b4 */ /* 0x0001e4000801180d */
[----:B0-----:R-:W-:Y:S05]  /*9ec0*/  @P1 BRA `(.L_x_206) ;  /* 0xfffffffc00101947 */ /* 0x001fea000383ffff */
.L_x_203:
[----:B------:R-:W-:Y:S05]  /*9ed0*/  BSYNC B1 ;  /* 0x0000000000017941 */ /* 0x000fea0003800000 */
.L_x_202:
[----:B------:R-:W-:Y:S01]  /*9ee0*/  LOP3.LUT P1, RZ, R11, 0xff, RZ, 0xc0, !PT ;  /* 0x000000ff0bff7812 */ /* 0x000fe2000782c0ff */
[C---:B------:R-:W-:Y:S01]  /*9ef0*/  IMAD.IADD R6, R10.reuse, 0x1, R3 ;  /* 0x000000010a067824 */ /* 0x040fe200078e0203 */
[----:B------:R-:W-:Y:S01]  /*9f00*/  ULDC.64 UR8, c[0x0][0x650] ;  /* 0x0001940000087ab9 */ /* 0x000fe20000000a00 */
[----:B------:R-:W-:Y:S01]  /*9f10*/  ISETP.GE.U32.AND P2, PT, R10, 0x3, PT ;  /* 0x000000030a00780c */ /* 0x000fe20003f46070 */
[----:B------:R-:W-:Y:S01]  /*9f20*/  BSSY B1, `(.L_x_207) ;  /* 0x000006b000017945 */ /* 0x000fe20003800000 */
[----:B------:R-:W-:Y:S01]  /*9f30*/  IMAD.MOV.U32 R13, RZ, RZ, -0x1 ;  /* 0xffffffffff0d7424 */ /* 0x000fe200078e00ff */
[----:B------:R-:W-:Y:S01]  /*9f40*/  ISETP.GT.U32.AND P0, PT, R6, 0x2, PT ;  /* 0x000000020600780c */ /* 0x000fe20003f04070 */
[----:B------:R-:W-:Y:S01]  /*9f50*/  IMAD.MOV.U32 R20, RZ, RZ, -0x1 ;  /* 0xffffffffff147424 */ /* 0x000fe200078e00ff */
[----:B------:R-:W-:Y:S02]  /*9f60*/  PRMT R11, RZ, 0x7610, R11 ;  /* 0x00007610ff0b7816 */ /* 0x000fe4000000000b */
[----:B------:R-:W-:-:S03]  /*9f70*/  ISETP.LT.U32.AND P0, PT, R10, 0x3, P0 ;  /* 0x000000030a00780c */ /* 0x000fc60000701070 */
[----:B------:R-:W0:Y:S01]  /*9f80*/  @P1 S2R R5, SR_CgaCtaId ;  /* 0x0000000000051919 */ /* 0x000e220000008800 */
[----:B------:R-:W-:-:S04]  /*9f90*/  @P1 MOV R4, 0x400 ;  /* 0x0000040000041802 */ /* 0x000fc80000000f00 */
[----:B0-----:R-:W-:Y:S01]  /*9fa0*/  @P1 LEA R3, R5, R4, 0x18 ;  /* 0x0000000405031211 */ /* 0x001fe200078ec0ff */
[----:B------:R-:W-:-:S03]  /*9fb0*/  IMAD.WIDE.U32 R4, R6, -0x55555555, RZ ;  /* 0xaaaaaaab06047825 */ /* 0x000fc600078e00ff */
[----:B------:R0:W-:Y:S01]  /*9fc0*/  @P1 SYNCS.ARRIVE.TRANS64.A1T0 RZ, [R3+URZ+0x48], RZ ;  /* 0x000048ff03ff19a7 */ /* 0x0001e2000810003f */
[----:B------:R-:W-:Y:S02]  /*9fd0*/  IADD3 R16, P1, R16, UR30, RZ ;  /* 0x0000001e10107c10 */ /* 0x000fe4000ff3e0ff */
[----:B------:R-:W-:Y:S02]  /*9fe0*/  SHF.R.U32.HI R5, RZ, 0x1, R5 ;  /* 0x00000001ff057819 */ /* 0x000fe40000011605 */
[----:B------:R-:W-:Y:S02]  /*9ff0*/  IADD3.X R17, R17, UR7, RZ, P1, !PT ;  /* 0x0000000711117c10 */ /* 0x000fe40008ffe4ff */
[----:B------:R-:W-:Y:S02]  /*a000*/  PRMT R4, RZ, 0x7610, R4 ;  /* 0x00007610ff047816 */ /* 0x000fe40000000004 */
[----:B0-----:R-:W-:Y:S02]  /*a010*/  SEL R3, RZ, 0x1, !P0 ;  /* 0x00000001ff037807 */ /* 0x001fe40004000000 */
[----:B------:R-:W-:-:S02]  /*a020*/  ISETP.GE.U32.AND P0, PT, R16, UR8, PT ;  /* 0x0000000810007c0c */ /* 0x000fc4000bf06070 */
[----:B------:R-:W-:Y:S01]  /*a030*/  LOP3.LUT R0, R0, R3, RZ, 0x3c, !PT ;  /* 0x0000000300007212 */ /* 0x000fe200078e3cff */
[----:B------:R-:W-:Y:S01]  /*a040*/  IMAD R3, R5, -0x3, R6 ;  /* 0xfffffffd05037824 */ /* 0x000fe200078e0206 */
[----:B------:R-:W-:Y:S01]  /*a050*/  ISETP.GE.U32.AND.EX P0, PT, R17, UR9, PT, P0 ;  /* 0x0000000911007c0c */ /* 0x000fe2000bf06100 */
[----:B------:R-:W-:Y:S01]  /*a060*/  IMAD.MOV.U32 R6, RZ, RZ, -0x1 ;  /* 0xffffffffff067424 */ /* 0x000fe200078e00ff */
[----:B------:R-:W-:-:S11]  /*a070*/  @P2 LOP3.LUT R0, R0, 0x1, R5, 0x78, !PT ;  /* 0x0000000100002812 */ /* 0x000fd600078e7805 */
[----:B------:R-:W-:Y:S05]  /*a080*/  @P0 BRA `(.L_x_208) ;  /* 0x0000000400500947 */ /* 0x000fea0003800000 */
[----:B------:R-:W0:Y:S01]  /*a090*/  S2R R15, SR_CTAID.X ;  /* 0x00000000000f7919 */ /* 0x000e220000002500 */
[----:B------:R-:W-:Y:S01]  /*a0a0*/  ULDC.64 UR8, c[0x0][0x628] ;  /* 0x00018a0000087ab9 */ /* 0x000fe20000000a00 */
[----:B------:R-:W1:Y:S01]  /*a0b0*/  LDC R20, c[0x0][0x144] ;  /* 0x00005100ff147b82 */ /* 0x000e620000000800 */
[----:B------:R-:W-:Y:S01]  /*a0c0*/  ISETP.NE.U32.AND P0, PT, RZ, UR8, PT ;  /* 0x00000008ff007c0c */ /* 0x000fe2000bf05070 */
[----:B------:R-:W2:Y:S01]  /*a0d0*/  S2R R13, SR_CTAID.Y ;  /* 0x00000000000d7919 */ /* 0x000ea20000002600 */
[----:B------:R-:W-:Y:S01]  /*a0e0*/  ULDC UR11, c[0x0][0x630] ;  /* 0x00018c00000b7ab9 */ /* 0x000fe20000000800 */
[----:B------:R-:W-:Y:S01]  /*a0f0*/  ULDC UR12, c[0x0][0x150] ;  /* 0x00005400000c7ab9 */ /* 0x000fe20000000800 */
[----:B------:R-:W-:Y:S01]  /*a100*/  ISETP.NE.AND.EX P0, PT, RZ, UR9, PT, P0 ;  /* 0x00000009ff007c0c */ /* 0x000fe2000bf05300 */
[----:B------:R-:W-:Y:S02]  /*a110*/  IMAD.MOV.U32 R4, RZ, RZ, R16 ;  /* 0x000000ffff047224 */ /* 0x000fe400078e0010 */
[----:B------:R-:W-:Y:S01]  /*a120*/  IMAD.MOV.U32 R5, RZ, RZ, R17 ;  /* 0x000000ffff057224 */ /* 0x000fe200078e0011 */
[----:B0-----:R-:W-:-:S09]  /*a130*/  I2FP.F32.U32 R22, R15 ;  /* 0x0000000f00167245 */ /* 0x001fd20000201000 */
[----:B------:R-:W-:Y:S05]  /*a140*/  @!P0 BRA `(.L_x_209) ;  /* 0x0000000000288947 */ /* 0x000fea0003800000 */
[----:B------:R-:W-:Y:S02]  /*a150*/  ULDC UR10, c[0x0][0x634] ;  /* 0x00018d00000a7ab9 */ /* 0x000fe40000000800 */
[----:B------:R-:W-:-:S05]  /*a160*/  IADD3 R5, P0, R16, UR10, RZ ;  /* 0x0000000a10057c10 */ /* 0x000fca000ff1e0ff */
[----:B------:R-:W-:-:S04]  /*a170*/  IMAD.X R21, RZ, RZ, R17, P0 ;  /* 0x000000ffff157224 */ /* 0x000fc800000e0611 */
[----:B------:R-:W-:-:S04]  /*a180*/  IMAD.WIDE.U32 R6, R21, UR8, RZ ;  /* 0x0000000815067c25 */ /* 0x000fc8000f8e00ff */
[----:B------:R-:W-:-:S04]  /*a190*/  IMAD.WIDE.U32 R6, P0, R5, UR9, R6 ;  /* 0x0000000905067c25 */ /* 0x000fc8000f800006 */
[----:B------:R-:W-:-:S04]  /*a1a0*/  IMAD.WIDE.U32 R4, R5, UR8, RZ ;  /* 0x0000000805047c25 */ /* 0x000fc8000f8e00ff */
[----:B------:R-:W-:Y:S01]  /*a1b0*/  IMAD.MOV.U32 R4, RZ, RZ, R7 ;  /* 0x000000ffff047224 */ /* 0x000fe200078e0007 */
[----:B------:R-:W-:Y:S01]  /*a1c0*/  IADD3 RZ, P1, R5, R6, RZ ;  /* 0x0000000605ff7210 */ /* 0x000fe20007f3e0ff */
[----:B------:R-:W-:-:S04]  /*a1d0*/  IMAD.X R5, RZ, RZ, RZ, P0 ;  /* 0x000000ffff057224 */ /* 0x000fc800000e06ff */
[----:B------:R-:W-:-:S08]  /*a1e0*/  IMAD.WIDE.U32.X R4, R21, UR9, R4, P1 ;  /* 0x0000000915047c25 */ /* 0x000fd000088e0404 */
.L_x_209:
[----:B------:R-:W-:Y:S01]  /*a1f0*/  FMUL R22, R22, UR12 ;  /* 0x0000000c16167c20 */ /* 0x000fe20008400000 */
[--C-:B------:R-:W-:Y:S01]  /*a200*/  SHF.R.U64 R14, R4, UR11, R5.reuse ;  /* 0x0000000b040e7c19 */ /* 0x100fe20008001205 */
[----:B------:R-:W-:Y:S01]  /*a210*/  ULDC.64 UR8, c[0x0][0x620] ;  /* 0x0001880000087ab9 */ /* 0x000fe20000000a00 */
[----:B------:R-:W-:Y:S01]  /*a220*/  SHF.R.U32.HI R4, RZ, UR11, R5 ;  /* 0x0000000bff047c19 */ /* 0x000fe20008011605 */
[----:B------:R-:W-:Y:S01]  /*a230*/  ULDC.64 UR10, c[0x0][0x640] ;  /* 0x00019000000a7ab9 */ /* 0x000fe20000000a00 */
[----:B------:R-:W-:Y:S01]  /*a240*/  IADD3 R5, P0, RZ, -R14, RZ ;  /* 0x8000000eff057210 */ /* 0x000fe20007f1e0ff */
[----:B------:R-:W0:Y:S04]  /*a250*/  F2I.U32.TRUNC.NTZ R22, R22 ;  /* 0x0000001600167305 */ /* 0x000e28000020f000 */
[----:B------:R-:W-:Y:S01]  /*a260*/  IMAD.X R4, RZ, RZ, ~R4, P0 ;  /* 0x000000ffff047224 */ /* 0x000fe200000e0e04 */
[----:B------:R-:W-:-:S03]  /*a270*/  ISETP.NE.U32.AND P0, PT, RZ, UR10, PT ;  /* 0x0000000aff007c0c */ /* 0x000fc6000bf05070 */
[----:B------:R-:W-:Y:S01]  /*a280*/  IMAD R4, R4, UR8, RZ ;  /* 0x0000000804047c24 */ /* 0x000fe2000f8e02ff */
[----:B------:R-:W-:-:S03]  /*a290*/  ISETP.NE.AND.EX P0, PT, RZ, UR11, PT, P0 ;  /* 0x0000000bff007c0c */ /* 0x000fc6000bf05300 */
[C---:B------:R-:W-:Y:S01]  /*a2a0*/  IMAD R7, R5.reuse, UR9, R4 ;  /* 0x0000000905077c24 */ /* 0x040fe2000f8e0204 */
[----:B------:R-:W-:Y:S01]  /*a2b0*/  ULDC UR9, c[0x0][0x154] ;  /* 0x0000550000097ab9 */ /* 0x000fe20000000800 */
[----:B------:R-:W-:Y:S01]  /*a2c0*/  IMAD.WIDE.U32 R4, R5, UR8, R16 ;  /* 0x0000000805047c25 */ /* 0x000fe2000f8e0010 */
[----:B------:R-:W-:-:S03]  /*a2d0*/  ULDC UR8, c[0x0][0x618] ;  /* 0x0001860000087ab9 */ /* 0x000fc60000000800 */
[----:B0-----:R-:W-:Y:S02]  /*a2e0*/  IMAD.MOV R6, RZ, RZ, -R22 ;  /* 0x000000ffff067224 */ /* 0x001fe400078e0a16 */
[----:B------:R-:W-:Y:S02]  /*a2f0*/  IMAD.IADD R5, R5, 0x1, R7 ;  /* 0x0000000105057824 */ /* 0x000fe400078e0207 */
[----:B-1----:R-:W-:Y:S01]  /*a300*/  IMAD R15, R20, R6, R15 ;  /* 0x00000006140f7224 */ /* 0x002fe200078e020f */
[----:B--2---:R-:W-:Y:S01]  /*a310*/  I2FP.F32.U32 R6, R13 ;  /* 0x0000000d00067245 */ /* 0x004fe20000201000 */
[----:B------:R-:W0:Y:S01]  /*a320*/  LDC R20, c[0x0][0x148] ;  /* 0x00005200ff147b82 */ /* 0x000e220000000800 */
[--C-:B------:R-:W-:Y:S02]  /*a330*/  SHF.R.U64 R21, R4, UR8, R5.reuse ;  /* 0x0000000804157c19 */ /* 0x100fe40008001205 */
[----:B------:R-:W-:Y:S01]  /*a340*/  SHF.R.U32.HI R4, RZ, UR8, R5 ;  /* 0x00000008ff047c19 */ /* 0x000fe20008011605 */
[----:B------:R-:W-:Y:S01]  /*a350*/  FMUL R6, R6, UR9 ;  /* 0x0000000906067c20 */ /* 0x000fe20008400000 */
[----:B------:R-:W-:-:S02]  /*a360*/  ULDC UR8, c[0x0][0x608] ;  /* 0x0001820000087ab9 */ /* 0x000fc40000000800 */
[--C-:B------:R-:W-:Y:S01]  /*a370*/  SHF.R.U64 R23, R21, UR8, R4.reuse ;  /* 0x0000000815177c19 */ /* 0x100fe20008001204 */
[----:B------:R1:W2:Y:S01]  /*a380*/  F2I.U32.TRUNC.NTZ R24, R6 ;  /* 0x0000000600187305 */ /* 0x0002a2000020f000 */
[----:B------:R-:W-:Y:S01]  /*a390*/  SHF.R.U32.HI R4, RZ, UR8, R4 ;  /* 0x00000008ff047c19 */ /* 0x000fe20008011604 */
[----:B------:R-:W-:-:S03]  /*a3a0*/  ULDC UR8, c[0x0][0x658] ;  /* 0x0001960000087ab9 */ /* 0x000fc60000000800 */
[--C-:B------:R-:W-:Y:S02]  /*a3b0*/  SHF.R.U64 R22, R23, UR8, R4.reuse ;  /* 0x0000000817167c19 */ /* 0x100fe40008001204 */
[----:B------:R-:W-:-:S03]  /*a3c0*/  SHF.R.U32.HI R25, RZ, UR8, R4 ;  /* 0x00000008ff197c19 */ /* 0x000fc60008011604 */
[----:B------:R-:W-:Y:S02]  /*a3d0*/  IMAD.MOV.U32 R4, RZ, RZ, R22 ;  /* 0x000000ffff047224 */ /* 0x000fe400078e0016 */
[----:B------:R-:W-:Y:S01]  /*a3e0*/  IMAD.MOV.U32 R5, RZ, RZ, R25 ;  /* 0x000000ffff057224 */ /* 0x000fe200078e0019 */
[----:B-1----:R-:W-:Y:S06]  /*a3f0*/  @!P0 BRA `(.L_x_210) ;  /* 0x0000000000288947 */ /* 0x002fec0003800000 */
        /* <DEDUP_REMOVED lines=10> */
.L_x_210:
[----:B------:R-:W-:Y:S01]  /*a4a0*/  ISETP.NE.AND P0, PT, R2, 0x1, PT ;  /* 0x000000010200780c */ /* 0x000fe20003f05270 */
[----:B------:R-:W-:Y:S01]  /*a4b0*/  ULDC UR8, c[0x0][0x648] ;  /* 0x0001920000087ab9 */ /* 0x000fe20000000800 */
[----:B------:R-:W-:Y:S01]  /*a4c0*/  LOP3.LUT R23, R23, UR6, RZ, 0xc0, !PT ;  /* 0x0000000617177c12 */ /* 0x000fe2000f8ec0ff */
[----:B--2---:R-:W-:Y:S01]  /*a4d0*/  IMAD.MOV R24, RZ, RZ, -R24 ;  /* 0x000000ffff187224 */ /* 0x004fe200078e0a18 */
[----:B------:R-:W-:Y:S01]  /*a4e0*/  SHF.R.U64 R4, R4, UR8, R5 ;  /* 0x0000000804047c19 */ /* 0x000fe20008001205 */
[----:B------:R-:W-:Y:S01]  /*a4f0*/  ULDC UR8, c[0x0][0x638] ;  /* 0x00018e0000087ab9 */ /* 0x000fe20000000800 */
[----:B------:R-:W-:Y:S01]  /*a500*/  LOP3.LUT R21, R21, UR4, RZ, 0xc0, !PT ;  /* 0x0000000415157c12 */ /* 0x000fe2000f8ec0ff */
[----:B------:R-:W-:Y:S01]  /*a510*/  ULDC UR9, c[0x0][0x610] ;  /* 0x0001840000097ab9 */ /* 0x000fe20000000800 */
[----:B------:R-:W-:Y:S02]  /*a520*/  IMAD.MOV.U32 R6, RZ, RZ, R14 ;  /* 0x000000ffff067224 */ /* 0x000fe400078e000e */
[----:B------:R-:W-:-:S02]  /*a530*/  IMAD.MOV R5, RZ, RZ, -R4 ;  /* 0x000000ffff057224 */ /* 0x000fc400078e0a04 */
[----:B------:R-:W-:Y:S02]  /*a540*/  IMAD R4, R4, UR5, R23 ;  /* 0x0000000504047c24 */ /* 0x000fe4000f8e0217 */
[----:B0-----:R-:W-:Y:S02]  /*a550*/  @P0 IMAD R15, R20, R24, R13 ;  /* 0x00000018140f0224 */ /* 0x001fe400078e020d */
[----:B------:R-:W-:Y:S01]  /*a560*/  IMAD R22, R5, UR8, R22 ;  /* 0x0000000805167c24 */ /* 0x000fe2000f8e0216 */
[----:B------:R-:W-:Y:S01]  /*a570*/  ULDC UR8, c[0x0][0x600] ;  /* 0x0001800000087ab9 */ /* 0x000fe20000000800 */
[----:B------:R-:W-:Y:S02]  /*a580*/  IMAD R15, R4, UR9, R15 ;  /* 0x00000009040f7c24 */ /* 0x000fe4000f8e020f */
[----:B------:R-:W-:Y:S02]  /*a590*/  IMAD R22, R22, UR8, R21 ;  /* 0x0000000816167c24 */ /* 0x000fe4000f8e0215 */
[----:B------:R-:W-:-:S03]  /*a5a0*/  IMAD.MOV.U32 R4, RZ, RZ, 0x1 ;  /* 0x00000001ff047424 */ /* 0x000fc600078e00ff */
[----:B------:R-:W-:Y:S02]  /*a5b0*/  SEL R20, R22, R15, !P0 ;  /* 0x0000000f16147207 */ /* 0x000fe40004000000 */
[----:B------:R-:W-:-:S07]  /*a5c0*/  SEL R13, R15, R22, !P0 ;  /* 0x000000160f0d7207 */ /* 0x000fce0004000000 */
.L_x_208:
[----:B------:R-:W-:Y:S05]  /*a5d0*/  BSYNC B1 ;  /* 0x0000000000017941 */ /* 0x000fea0003800000 */
.L_x_207:
[----:B------:R-:W-:-:S13]  /*a5e0*/  LOP3.LUT P0, RZ, R4, 0xff, RZ, 0xc0, !PT ;  /* 0x000000ff04ff7812 */ /* 0x000fda000780c0ff */
[----:B------:R-:W-:Y:S05]  /*a5f0*/  @P0 BRA `(.L_x_211) ;  /* 0xfffffff4000c0947 */ /* 0x000fea000383ffff */
[----:B------:R-:W-:Y:S05]  /*a600*/  BSYNC B0 ;  /* 0x0000000000007941 */ /* 0x000fea0003800000 */
.L_x_200:
[----:B------:R-:W-:-:S03]  /*a610*/  UMOV UR8, 0xffffffff ;  /* 0xffffffff00087882 */ /* 0x000fc60000000000 */
[----:B------:R-:W-:Y:S05]  /*a620*/  BRA.DIV UR8, `(.L_x_212) ;  /* 0x0000000208f07947 */ /* 0x000fea000b800000 */
[----:B------:R-:W-:-:S13]  /*a630*/  ELECT P6, URZ, PT ;  /* 0x00000000003f782f */ /* 0x000fda00038c0000 */
.L_x_225:
[----:B------:R-:W-:Y:S04]  /*a640*/  BSSY B0, `(.L_x_213) ;  /* 0x0000022000007945 */ /* 0x000fe80003800000 */
[----:B------:R-:W-:Y:S05]  /*a650*/  @!P6 BRA `(.L_x_214) ;  /* 0x000000000080e947 */ /* 0x000fea0003800000 */
[----:B------:R-:W-:-:S04]  /*a660*/  LOP3.LUT R19, R19, 0x2, RZ, 0xfc, !PT ;  /* 0x0000000213137812 */ /* 0x000fc800078efcff */
[----:B------:R-:W-:-:S13]  /*a670*/  ISETP.NE.AND P0, PT, R19, 0x3, PT ;  /* 0x000000031300780c */ /* 0x000fda0003f05270 */
[----:B------:R-:W-:Y:S05]  /*a680*/  @!P0 BRA `(.L_x_215) ;  /* 0x0000000000048947 */ /* 0x000fea0003800000 */
[----:B------:R-:W-:Y:S01]  /*a690*/  BPT.TRAP 0x1 ;  /* 0x000000040000795c */ /* 0x000fe20000300000 */
.L_x_215:
[----:B------:R-:W0:Y:S01]  /*a6a0*/  S2R R5, SR_CgaCtaId ;  /* 0x0000000000057919 */ /* 0x000e220000008800 */
[----:B------:R-:W-:Y:S02]  /*a6b0*/  MOV R2, 0x400 ;  /* 0x0000040000027802 */ /* 0x000fe40000000f00 */
[----:B------:R-:W-:Y:S02]  /*a6c0*/  SHF.L.U32 R4, R0, 0x1f, RZ ;  /* 0x0000001f00047819 */ /* 0x000fe400000006ff */
[----:B0-----:R-:W-:-:S05]  /*a6d0*/  LEA R2, R5, R2, 0x18 ;  /* 0x0000000205027211 */ /* 0x001fca00078ec0ff */
[----:B------:R-:W-:-:S04]  /*a6e0*/  VIADD R2, R2, 0x18 ;  /* 0x0000001802027836 */ /* 0x000fc80000000000 */
[C---:B------:R-:W-:Y:S02]  /*a6f0*/  IMAD R7, R3.reuse, 0x8, R2 ;  /* 0x0000000803077824 */ /* 0x040fe400078e0202 */
[----:B------:R-:W-:Y:S02]  /*a700*/  VIADD R3, R3, 0x1 ;  /* 0x0000000103037836 */ /* 0x000fe40000000000 */
[----:B------:R-:W0:Y:S03]  /*a710*/  SYNCS.PHASECHK.TRANS64.TRYWAIT P0, [R7+URZ], R4 ;  /* 0x00000004070075a7 */ /* 0x000e26000800017f */
[----:B------:R-:W-:-:S04]  /*a720*/  ISETP.NE.AND P1, PT, R3, 0x3, PT ;  /* 0x000000030300780c */ /* 0x000fc80003f25270 */
[----:B------:R-:W-:Y:S02]  /*a730*/  SEL R5, RZ, 0x1, P1 ;  /* 0x00000001ff057807 */ /* 0x000fe40000800000 */
[----:B------:R-:W-:Y:S02]  /*a740*/  SEL R3, R3, RZ, P1 ;  /* 0x000000ff03037207 */ /* 0x000fe40000800000 */
[----:B------:R-:W-:-:S03]  /*a750*/  LOP3.LUT R9, R0, R5, RZ, 0x3c, !PT ;  /* 0x0000000500097212 */ /* 0x000fc600078e3cff */
[----:B------:R-:W-:Y:S01]  /*a760*/  IMAD R6, R3, 0x8, R2 ;  /* 0x0000000803067824 */ /* 0x000fe200078e0202 */
[----:B------:R-:W-:Y:S01]  /*a770*/  SHF.L.U32 R5, R9, 0x1f, RZ ;  /* 0x0000001f09057819 */ /* 0x000fe200000006ff */
[----:B0-----:R-:W-:Y:S06]  /*a780*/  @!P0 BRA `(.L_x_216) ;  /* 0x0000000000b88947 */ /* 0x001fec0003800000 */
.L_x_226:
[----:B------:R-:W1:Y:S01]  /*a790*/  SYNCS.PHASECHK.TRANS64.TRYWAIT P0, [R6+URZ], R5 ;  /* 0x00000005060075a7 */ /* 0x000e62000800017f */
[----:B------:R-:W-:-:S05]  /*a7a0*/  VIADD R0, R3, 0x1 ;  /* 0x0000000103007836 */ /* 0x000fca0000000000 */
[----:B------:R-:W-:-:S04]  /*a7b0*/  ISETP.NE.AND P1, PT, R0, 0x3, PT ;  /* 0x000000030000780c */ /* 0x000fc80003f25270 */
[----:B0-----:R-:W-:Y:S02]  /*a7c0*/  SEL R4, RZ, 0x1, P1 ;  /* 0x00000001ff047807 */ /* 0x001fe40000800000 */
[----:B------:R-:W-:Y:S02]  /*a7d0*/  SEL R3, R0, RZ, P1 ;  /* 0x000000ff00037207 */ /* 0x000fe40000800000 */
[----:B------:R-:W-:Y:S01]  /*a7e0*/  LOP3.LUT R0, R9, R4, RZ, 0x3c, !PT ;  /* 0x0000000409007212 */ /* 0x000fe200078e3cff */
[----:B-1----:R-:W-:Y:S06]  /*a7f0*/  @!P0 BRA `(.L_x_217) ;  /* 0x0000000000b08947 */ /* 0x002fec0003800000 */
.L_x_227:
[----:B------:R-:W-:Y:S01]  /*a800*/  IMAD R3, R3, 0x8, R2 ;  /* 0x0000000803037824 */ /* 0x000fe200078e0202 */
[----:B------:R-:W-:-:S07]  /*a810*/  SHF.L.U32 R0, R0, 0x1f, RZ ;  /* 0x0000001f00007819 */ /* 0x000fce00000006ff */
.L_x_218:
[----:B-1----:R1:W2:Y:S02]  /*a820*/  SYNCS.PHASECHK.TRANS64.TRYWAIT P0, [R3+URZ], R0 ;  /* 0x00000000030075a7 */ /* 0x0022a4000800017f */
[----:B--2---:R-:W-:Y:S05]  /*a830*/  @!P0 NANOSLEEP.SYNCS 0x989680 ;  /* 0x009896800000895d */ /* 0x004fea0003900000 */
[----:B------:R-:W2:Y:S02]  /*a840*/  @!P0 SYNCS.PHASECHK.TRANS64 P0, [R3+URZ], R0 ;  /* 0x00000000030085a7 */ /* 0x000ea4000800007f */
[----:B--2---:R-:W-:Y:S05]  /*a850*/  @!P0 BRA `(.L_x_218) ;  /* 0xfffffffc00f08947 */ /* 0x004fea000383ffff */
.L_x_214:
[----:B------:R-:W-:Y:S05]  /*a860*/  BSYNC B0 ;  /* 0x0000000000007941 */ /* 0x000fea0003800000 */
.L_x_213:
[----:B------:R-:W-:Y:S05]  /*a870*/  EXIT ;  /* 0x000000000000794d */ /* 0x000fea0003800000 */
.L_x_21:
[----:B---3--:R3:W4:Y:S02]  /*a880*/  SYNCS.PHASECHK.TRANS64.TRYWAIT P1, [R3+URZ], R0 ;  /* 0x00000000030075a7 */ /* 0x008724000802017f */
[----:B----4-:R-:W-:Y:S05]  /*a890*/  @!P1 NANOSLEEP.SYNCS 0x989680 ;  /* 0x009896800000995d */ /* 0x010fea0003900000 */
[----:B------:R-:W4:Y:S02]  /*a8a0*/  @!P1 SYNCS.PHASECHK.TRANS64 P1, [R3+URZ], R0 ;  /* 0x00000000030095a7 */ /* 0x000f24000802007f */
[----:B----4-:R-:W-:Y:S05]  /*a8b0*/  @!P1 BRA `(.L_x_21) ;  /* 0xfffffffc00f09947 */ /* 0x010fea000383ffff */
[----:B------:R-:W-:Y:S05]  /*a8c0*/  BRA `(.L_x_20) ;  /* 0xffffff6c00087947 */ /* 0x000fea000383ffff */
.L_x_26:
[----:B-1----:R1:W2:Y:S02]  /*a8d0*/  SYNCS.PHASECHK.TRANS64.TRYWAIT P1, [R5+URZ], R4 ;  /* 0x00000004050075a7 */ /* 0x0022a4000802017f */
[----:B--2---:R-:W-:Y:S05]  /*a8e0*/  @!P1 NANOSLEEP.SYNCS 0x989680 ;  /* 0x009896800000995d */ /* 0x004fea0003900000 */
[----:B------:R-:W2:Y:S02]  /*a8f0*/  @!P1 SYNCS.PHASECHK.TRANS64 P1, [R5+URZ], R4 ;  /* 0x00000004050095a7 */ /* 0x000ea4000802007f */
[----:B--2---:R-:W-:Y:S05]  /*a900*/  @!P1 BRA `(.L_x_26) ;  /* 0xfffffffc00f09947 */ /* 0x004fea000383ffff */
[----:B------:R-:W-:Y:S05]  /*a910*/  BRA `(.L_x_25) ;  /* 0xffffff7c00987947 */ /* 0x000fea000383ffff */
.L_x_201:
[----:B------:R-:W-:Y:S01]  /*a920*/  BSSY B1, `(.L_x_219) ;  /* 0x0000006000017945 */ /* 0x000fe20003800000 */
[----:B------:R-:W-:-:S07]  /*a930*/  IMAD.MOV.U32 R15, RZ, RZ, -0x1 ;  /* 0xffffffffff0f7424 */ /* 0x000fce00078e00ff */
[----:B------:R-:W-:Y:S05]  /*a940*/  WARPSYNC.COLLECTIVE R15, `(.L_x_220) ;  /* 0x000000000f0c7348 */ /* 0x000fea0003c00000 */
[----:B------:R-:W-:Y:S02]  /*a950*/  ELECT P6, UR62, PT ;  /* 0x00000000003e782f */ /* 0x000fe400038c0000 */
[----:B------:R-:W-:Y:S01]  /*a960*/  MOV R14, UR62 ;  /* 0x0000003e000e7c02 */ /* 0x000fe20008000f00 */
[----:B------:R-:W-:Y:S10]  /*a970*/  ENDCOLLECTIVE ;  /* 0x000000000000791b */ /* 0x000ff40003800000 */
.L_x_220:
[----:B------:R-:W-:Y:S05]  /*a980*/  BSYNC B1 ;  /* 0x0000000000017941 */ /* 0x000fea0003800000 */
.L_x_219:
[----:B------:R-:W-:Y:S05]  /*a990*/  BRA `(.L_x_221) ;  /* 0xfffffff000307947 */ /* 0x000fea000383ffff */
.L_x_204:
[----:B0-----:R0:W1:Y:S02]  /*a9a0*/  SYNCS.PHASECHK.TRANS64.TRYWAIT P0, [R20+URZ+0x18], R7 ;  /* 0x00001807140075a7 */ /* 0x001064000800017f */
[----:B-1----:R-:W-:Y:S05]  /*a9b0*/  @!P0 NANOSLEEP.SYNCS 0x989680 ;  /* 0x009896800000895d */ /* 0x002fea0003900000 */
[----:B------:R-:W1:Y:S02]  /*a9c0*/  @!P0 SYNCS.PHASECHK.TRANS64 P0, [R20+URZ+0x18], R7 ;  /* 0x00001807140085a7 */ /* 0x000e64000800007f */
[----:B-1----:R-:W-:Y:S05]  /*a9d0*/  @!P0 BRA `(.L_x_204) ;  /* 0xfffffffc00f08947 */ /* 0x002fea000383ffff */
[----:B------:R-:W-:Y:S05]  /*a9e0*/  BRA `(.L_x_222) ;  /* 0xfffffff0006c7947 */ /* 0x000fea000383ffff */
.L_x_212:
[----:B------:R-:W-:Y:S01]  /*a9f0*/  BSSY B0, `(.L_x_223) ;  /* 0x0000006000007945 */ /* 0x000fe20003800000 */
[----:B------:R-:W-:-:S07]  /*aa00*/  IMAD.MOV.U32 R15, RZ, RZ, -0x1 ;  /* 0xffffffffff0f7424 */ /* 0x000fce00078e00ff */
[----:B------:R-:W-:Y:S05]  /*aa10*/  WARPSYNC.COLLECTIVE R15, `(.L_x_224) ;  /* 0x000000000f0c7348 */ /* 0x000fea0003c00000 */
[----:B------:R-:W-:Y:S02]  /*aa20*/  ELECT P6, UR62, PT ;  /* 0x00000000003e782f */ /* 0x000fe400038c0000 */
[----:B------:R-:W-:Y:S01]  /*aa30*/  MOV R14, UR62 ;  /* 0x0000003e000e7c02 */ /* 0x000fe20008000f00 */
[----:B------:R-:W-:Y:S10]  /*aa40*/  ENDCOLLECTIVE ;  /* 0x000000000000791b */ /* 0x000ff40003800000 */
.L_x_224:
[----:B------:R-:W-:Y:S05]  /*aa50*/  BSYNC B0 ;  /* 0x0000000000007941 */ /* 0x000fea0003800000 */
.L_x_223:
[----:B------:R-:W-:Y:S05]  /*aa60*/  BRA `(.L_x_225) ;  /* 0xfffffff800f47947 */ /* 0x000fea000383ffff */
.L_x_216:
[----:B0-----:R0:W1:Y:S02]  /*aa70*/  SYNCS.PHASECHK.TRANS64.TRYWAIT P0, [R7+URZ], R4 ;  /* 0x00000004070075a7 */ /* 0x001064000800017f */
[----:B-1----:R-:W-:Y:S05]  /*aa80*/  @!P0 NANOSLEEP.SYNCS 0x989680 ;  /* 0x009896800000895d */ /* 0x002fea0003900000 */
[----:B------:R-:W1:Y:S02]  /*aa90*/  @!P0 SYNCS.PHASECHK.TRANS64 P0, [R7+URZ], R4 ;  /* 0x00000004070085a7 */ /* 0x000e64000800007f */
[----:B-1----:R-:W-:Y:S05]  /*aaa0*/  @!P0 BRA `(.L_x_216) ;  /* 0xfffffffc00f08947 */ /* 0x002fea000383ffff */
[----:B------:R-:W-:Y:S05]  /*aab0*/  BRA `(.L_x_226) ;  /* 0xfffffffc00347947 */ /* 0x000fea000383ffff */
.L_x_217:
[----:B0-----:R0:W1:Y:S02]  /*aac0*/  SYNCS.PHASECHK.TRANS64.TRYWAIT P0, [R6+URZ], R5 ;  /* 0x00000005060075a7 */ /* 0x001064000800017f */
[----:B-1----:R-:W-:Y:S05]  /*aad0*/  @!P0 NANOSLEEP.SYNCS 0x989680 ;  /* 0x009896800000895d */ /* 0x002fea0003900000 */
[----:B------:R-:W1:Y:S02]  /*aae0*/  @!P0 SYNCS.PHASECHK.TRANS64 P0, [R6+URZ], R5 ;  /* 0x00000005060085a7 */ /* 0x000e64000800007f */
[----:B-1----:R-:W-:Y:S05]  /*aaf0*/  @!P0 BRA `(.L_x_217) ;  /* 0xfffffffc00f08947 */ /* 0x002fea000383ffff */
[----:B------:R-:W-:Y:S05]  /*ab00*/  BRA `(.L_x_227) ;  /* 0xfffffffc003c7947 */ /* 0x000fea000383ffff */
.L_x_228:
[----:B------:R-:W-:-:S00]  /*ab10*/  BRA `(.L_x_228) ;  /* 0xfffffffc00fc7947 */ /* 0x000fc0000383ffff */
[----:B------:R-:W-:-:S00]  /*ab20*/  NOP ;  /* 0x0000000000007918 */ /* 0x000fc00000000000 */
        /* <DEDUP_REMOVED lines=13> */
.L_x_229:


//--------------------- .nv.global.init           --------------------------
	.section	.nv.global.init,"aw",@progbits
.nv.global.init:
	.type		$str$22,@object
	.size		$str$22,($str$23 - $str$22)
$str$22:
        /*0000*/ 	.byte	0x6b, 0x5f, 0x74, 0x69, 0x6c, 0x65, 0x5f, 0x63, 0x6f, 0x75, 0x6e, 0x74, 0x20, 0x3e, 0x3d, 0x20
        /*0010*/ 	.byte	0x31, 0x00
	.type		$str$23,@object
	.size		$str$23,(__unnamed_1 - $str$23)
$str$23:
        /*0012*/ 	.byte	0x2f, 0x74, 0x6d, 0x70, 0x2f, 0x63, 0x75, 0x74, 0x6c, 0x61, 0x73, 0x73, 0x5f, 0x73, 0x77, 0x65
        /*0022*/ 	.byte	0x65, 0x70, 0x5f, 0x73, 0x72, 0x63, 0x2f, 0x69, 0x6e, 0x63, 0x6c, 0x75, 0x64, 0x65, 0x2f, 0x63
        /*0032*/ 	.byte	0x75, 0x74, 0x6c, 0x61, 0x73, 0x73, 0x2f, 0x67, 0x65, 0x6d, 0x6d, 0x2f, 0x63, 0x6f, 0x6c, 0x6c
        /*0042*/ 	.byte	0x65, 0x63, 0x74, 0x69, 0x76, 0x65, 0x2f, 0x73, 0x6d, 0x39, 0x30, 0x5f, 0x6d, 0x6d, 0x61, 0x5f
        /*0052*/ 	.byte	0x74, 0x6d, 0x61, 0x5f, 0x67, 0x6d, 0x6d, 0x61, 0x5f, 0x73, 0x73, 0x5f, 0x77, 0x61, 0x72, 0x70
        /*0062*/ 	.byte	0x73, 0x70, 0x65, 0x63, 0x69, 0x61, 0x6c, 0x69, 0x7a, 0x65, 0x64, 0x2e, 0x68, 0x70, 0x70, 0x00
	.type		__unnamed_1,@object
	.size		__unnamed_1,(.L_0 - __unnamed_1)
__unnamed_1:
        /*0072*/ 	.byte	0x76, 0x6f, 0x69, 0x64, 0x20, 0x63, 0x75, 0x74, 0x6c, 0x61, 0x73, 0x73, 0x3a, 0x3a, 0x67, 0x65
        /* <DEDUP_REMOVED lines=180> */
        /*0bc2*/ 	.byte	0x69, 0x74, 0x79, 0x5d, 0x00
.L_0:


//--------------------- .nv.shared._ZN7cutlass13device_kernelINS_4gemm6kernel13GemmUniversalIN4cute5tupleIJiiiiEEENS1_10collective13CollectiveMmaINS1_34MainloopSm90TmaGmmaWarpSpecializedILi3ENS5_IJNS4_1CILi2EEENSA_ILi1EEESC_EEENS1_35KernelTmaWarpSpecializedCooperativeEEENS5_IJNSA_ILi128EEENSA_ILi160EEESG_EEENS_6half_tENS5_IJlSC_lEEESJ_SK_NS4_8TiledMMAINS4_8MMA_AtomIJNS4_4SM904GMMA25MMA_64x32x16_F32F16F16_SSILNSO_5MajorE0ELSQ_0ELNSO_7ScaleInE1ELSR_1EEEEEENS4_6LayoutISD_NS5_IJSC_NSA_ILi0EEESV_EEEEENS5_IJNS4_10UnderscoreESY_SY_EEEEENS4_13SM90_TMA_LOADENS4_14ComposedLayoutINS4_7SwizzleILi3ELi4ELi3EEENS4_18smem_ptr_flag_bitsILi16EEENSU_INS5_IJNSA_ILi8EEENSA_ILi64EEEEEENS5_IJS18_SC_EEEEEEEvNS4_8identityENS4_23SM90_TMA_LOAD_MULTICASTES1C_vS1D_EENS_8epilogue10collective6detail29Sm90TmaWarpSpecializedAdapterINS1H_15DefaultEpilogueISJ_SK_SK_NS1G_6thread17LinearCombinationISJ_Li1EffLNS1L_9ScaleType4KindE0ELNS_15FloatRoundStyleE2ESJ_EENS1_15EpilogueDefaultEEEEEvvEEEEvNT_6ParamsE --------------------------
	.section	.nv.shared._ZN7cutlass13device_kernelINS_4gemm6kernel13GemmUniversalIN4cute5tupleIJiiiiEEENS1_10collective13CollectiveMmaINS1_34MainloopSm90TmaGmmaWarpSpecializedILi3ENS5_IJNS4_1CILi2EEENSA_ILi1EEESC_EEENS1_35KernelTmaWarpSpecializedCooperativeEEENS5_IJNSA_ILi128EEENSA_ILi160EEESG_EEENS_6half_tENS5_IJlSC_lEEESJ_SK_NS4_8TiledMMAINS4_8MMA_AtomIJNS4_4SM904GMMA25MMA_64x32x16_F32F16F16_SSILNSO_5MajorE0ELSQ_0ELNSO_7ScaleInE1ELSR_1EEEEEENS4_6LayoutISD_NS5_IJSC_NSA_ILi0EEESV_EEEEENS5_IJNS4_10UnderscoreESY_SY_EEEEENS4_13SM90_TMA_LOADENS4_14ComposedLayoutINS4_7SwizzleILi3ELi4ELi3EEENS4_18smem_ptr_flag_bitsILi16EEENSU_INS5_IJNSA_ILi8EEENSA_ILi64EEEEEENS5_IJS18_SC_EEEEEEEvNS4_8identityENS4_23SM90_TMA_LOAD_MULTICASTES1C_vS1D_EENS_8epilogue10collective6detail29Sm90TmaWarpSpecializedAdapterINS1H_15DefaultEpilogueISJ_SK_SK_NS1G_6thread17LinearCombinationISJ_Li1EffLNS1L_9ScaleType4KindE0ELNS_15FloatRoundStyleE2ESJ_EENS1_15EpilogueDefaultEEEEEvvEEEEvNT_6ParamsE,"aw",@nobits
	.sectionflags	@""
	.align	16
	.zero		1024


//--------------------- .nv.shared.reserved.0     --------------------------
	.section	.nv.shared.reserved.0,"aw",@nobits
	.weak		__nv_reservedSMEM_offset_0_alias
	.size		__nv_reservedSMEM_offset_0_alias, 0, 0
	.other		__nv_reservedSMEM_offset_0_alias,@"STO_CUDA_RESERVED_SHARED STV_DEFAULT"
__nv_reservedSMEM_offset_0_alias:
	.zero		0


//--------------------- .nv.global                --------------------------
	.section	.nv.global,"aw",@nobits
.nv.global:
	.type		_ZN40_INTERNAL_89bd4cdf_4_k_cu_7a378791_196054cute1_E,@object
	.size		_ZN40_INTERNAL_89bd4cdf_4_k_cu_7a378791_196054cute1_E,(_ZN40_INTERNAL_89bd4cdf_4_k_cu_7a378791_196054cuda3std3__45__cpo6cbeginE - _ZN40_INTERNAL_89bd4cdf_4_k_cu_7a378791_196054cute1_E)
_ZN40_INTERNAL_89bd4cdf_4_k_cu_7a378791_196054cute1_E:
	.zero		1
	.type		_ZN40_INTERNAL_89bd4cdf_4_k_cu_7a378791_196054cuda3std3__45__cpo6cbeginE,@object
	.size		_ZN40_INTERNAL_89bd4cdf_4_k_cu_7a378791_196054cuda3std3__45__cpo6cbeginE,(_ZN40_INTERNAL_89bd4cdf_4_k_cu_7a378791_196054cuda3std3__48in_placeE - _ZN40_INTERNAL_89bd4cdf_4_k_cu_7a378791_196054cuda3std3__45__cpo6cbeginE)
_ZN40_INTERNAL_89bd4cdf_4_k_cu_7a378791_196054cuda3std3__45__cpo6cbeginE:
	.zero		1
	.type		_ZN40_INTERNAL_89bd4cdf_4_k_cu_7a378791_196054cuda3std3__48in_placeE,@object
	.size		_ZN40_INTERNAL_89bd4cdf_4_k_cu_7a378791_196054cuda3std3__48in_placeE,(_ZN40_INTERNAL_89bd4cdf_4_k_cu_7a378791_196054cuda3std6ranges3__45__cpo9iter_moveE - _ZN40_INTERNAL_89bd4cdf_4_k_cu_7a378791_196054cuda3std3__48in_placeE)
_ZN40_INTERNAL_89bd4cdf_4_k_cu_7a378791_196054cuda3std3__48in_placeE:
	.zero		1
	.type		_ZN40_INTERNAL_89bd4cdf_4_k_cu_7a378791_196054cuda3std6ranges3__45__cpo9iter_moveE,@object
	.size		_ZN40_INTERNAL_89bd4cdf_4_k_cu_7a378791_196054cuda3std6ranges3__45__cpo9iter_moveE,(_ZN40_INTERNAL_89bd4cdf_4_k_cu_7a378791_196054cuda3std3__45__cpo5beginE - _ZN40_INTERNAL_89bd4cdf_4_k_cu_7a378791_196054cuda3std6ranges3__45__cpo9iter_moveE)
_ZN40_INTERNAL_89bd4cdf_4_k_cu_7a378791_196054cuda3std6ranges3__45__cpo9iter_moveE:
	.zero		1
	.type		_ZN40_INTERNAL_89bd4cdf_4_k_cu_7a378791_196054cuda3std3__45__cpo5beginE,@object
	.size		_ZN40_INTERNAL_89bd4cdf_4_k_cu_7a378791_196054cuda3std3__45__cpo5beginE,(_ZN40_INTERNAL_89bd4cdf_4_k_cu_7a378791_196054cuda3std3__442_GLOBAL__N__89bd4cdf_4_k_cu_7a378791_196056ignoreE - _ZN40_INTERNAL_89bd4cdf_4_k_cu_7a378791_196054cuda3std3__45__cpo5beginE)
_ZN40_INTERNAL_89bd4cdf_4_k_cu_7a378791_196054cuda3std3__45__cpo5beginE:
	.zero		1
	.type		_ZN40_INTERNAL_89bd4cdf_4_k_cu_7a378791_196054cuda3std3__442_GLOBAL__N__89bd4cdf_4_k_cu_7a378791_196056ignoreE,@object
	.size		_ZN40_INTERNAL_89bd4cdf_4_k_cu_7a378791_196054cuda3std3__442_GLOBAL__N__89bd4cdf_4_k_cu_7a378791_196056ignoreE,(_ZN40_INTERNAL_89bd4cdf_4_k_cu_7a378791_196054cute7productE - _ZN40_INTERNAL_89bd4cdf_4_k_cu_7a378791_196054cuda3std3__442_GLOBAL__N__89bd4cdf_4_k_cu_7a378791_196056ignoreE)
_ZN40_INTERNAL_89bd4cdf_4_k_cu_7a378791_196054cuda3std3__442_GLOBAL__N__89bd4cdf_4_k_cu_7a378791_196056ignoreE:
	.zero		1
	.type		_ZN40_INTERNAL_89bd4cdf_4_k_cu_7a378791_196054cute7productE,@object
	.size		_ZN40_INTERNAL_89bd4cdf_4_k_cu_7a378791_196054cute7productE,(_ZN40_INTERNAL_89bd4cdf_4_k_cu_7a378791_196054cuda3std3__45__cpo3endE - _ZN40_INTERNAL_89bd4cdf_4_k_cu_7a378791_196054cute7productE)
_ZN40_INTERNAL_89bd4cdf_4_k_cu_7a378791_196054cute7productE:
	.zero		1
	.type		_ZN40_INTERNAL_89bd4cdf_4_k_cu_7a378791_196054cuda3std3__45__cpo3endE,@object
	.size		_ZN40_INTERNAL_89bd4cdf_4_k_cu_7a378791_196054cuda3std3__45__cpo3endE,(_ZN40_INTERNAL_89bd4cdf_4_k_cu_7a378791_196054cuda3std3__419piecewise_constructE - _ZN40_INTERNAL_89bd4cdf_4_k_cu_7a378791_196054cuda3std3__45__cpo3endE)
_ZN40_INTERNAL_89bd4cdf_4_k_cu_7a378791_196054cuda3std3__45__cpo3endE:
	.zero		1
	.type		_ZN40_INTERNAL_89bd4cdf_4_k_cu_7a378791_196054cuda3std3__419piecewise_constructE,@object
	.size		_ZN40_INTERNAL_89bd4cdf_4_k_cu_7a378791_196054cuda3std3__419piecewise_constructE,(_ZN40_INTERNAL_89bd4cdf_4_k_cu_7a378791_196054cuda3std3__45__cpo4cendE - _ZN40_INTERNAL_89bd4cdf_4_k_cu_7a378791_196054cuda3std3__419piecewise_constructE)
_ZN40_INTERNAL_89bd4cdf_4_k_cu_7a378791_196054cuda3std3__419piecewise_constructE:
	.zero		1
	.type		_ZN40_INTERNAL_89bd4cdf_4_k_cu_7a378791_196054cuda3std3__45__cpo4cendE,@object
	.size		_ZN40_INTERNAL_89bd4cdf_4_k_cu_7a378791_196054cuda3std3__45__cpo4cendE,(_ZN40_INTERNAL_89bd4cdf_4_k_cu_7a378791_196054cuda3std6ranges3__45__cpo4swapE - _ZN40_INTERNAL_89bd4cdf_4_k_cu_7a378791_196054cuda3std3__45__cpo4cendE)
_ZN40_INTERNAL_89bd4cdf_4_k_cu_7a378791_196054cuda3std3__45__cpo4cendE:
	.zero		1
	.type		_ZN40_INTERNAL_89bd4cdf_4_k_cu_7a378791_196054cuda3std6ranges3__45__cpo4swapE,@object
	.size		_ZN40_INTERNAL_89bd4cdf_4_k_cu_7a378791_196054cuda3std6ranges3__45__cpo4swapE,(.L_8 - _ZN40_INTERNAL_89bd4cdf_4_k_cu_7a378791_196054cuda3std6ranges3__45__cpo4swapE)
_ZN40_INTERNAL_89bd4cdf_4_k_cu_7a378791_196054cuda3std6ranges3__45__cpo4swapE:
	.zero		1
.L_8:


//--------------------- .nv.constant0._ZN7cutlass13device_kernelINS_4gemm6kernel13GemmUniversalIN4cute5tupleIJiiiiEEENS1_10collective13CollectiveMmaINS1_34MainloopSm90TmaGmmaWarpSpecializedILi3ENS5_IJNS4_1CILi2EEENSA_ILi1EEESC_EEENS1_35KernelTmaWarpSpecializedCooperativeEEENS5_IJNSA_ILi128EEENSA_ILi160EEESG_EEENS_6half_tENS5_IJlSC_lEEESJ_SK_NS4_8TiledMMAINS4_8MMA_AtomIJNS4_4SM904GMMA25MMA_64x32x16_F32F16F16_SSILNSO_5MajorE0ELSQ_0ELNSO_7ScaleInE1ELSR_1EEEEEENS4_6LayoutISD_NS5_IJSC_NSA_ILi0EEESV_EEEEENS5_IJNS4_10UnderscoreESY_SY_EEEEENS4_13SM90_TMA_LOADENS4_14ComposedLayoutINS4_7SwizzleILi3ELi4ELi3EEENS4_18smem_ptr_flag_bitsILi16EEENSU_INS5_IJNSA_ILi8EEENSA_ILi64EEEEEENS5_IJS18_SC_EEEEEEEvNS4_8identityENS4_23SM90_TMA_LOAD_MULTICASTES1C_vS1D_EENS_8epilogue10collective6detail29Sm90TmaWarpSpecializedAdapterINS1H_15DefaultEpilogueISJ_SK_SK_NS1G_6thread17LinearCombinationISJ_Li1EffLNS1L_9ScaleType4KindE0ELNS_15FloatRoundStyleE2ESJ_EENS1_15EpilogueDefaultEEEEEvvEEEEvNT_6ParamsE --------------------------
	.section	.nv.constant0._ZN7cutlass13device_kernelINS_4gemm6kernel13GemmUniversalIN4cute5tupleIJiiiiEEENS1_10collective13CollectiveMmaINS1_34MainloopSm90TmaGmmaWarpSpecializedILi3ENS5_IJNS4_1CILi2EEENSA_ILi1EEESC_EEENS1_35KernelTmaWarpSpecializedCooperativeEEENS5_IJNSA_ILi128EEENSA_ILi160EEESG_EEENS_6half_tENS5_IJlSC_lEEESJ_SK_NS4_8TiledMMAINS4_8MMA_AtomIJNS4_4SM904GMMA25MMA_64x32x16_F32F16F16_SSILNSO_5MajorE0ELSQ_0ELNSO_7ScaleInE1ELSR_1EEEEEENS4_6LayoutISD_NS5_IJSC_NSA_ILi0EEESV_EEEEENS5_IJNS4_10UnderscoreESY_SY_EEEEENS4_13SM90_TMA_LOADENS4_14ComposedLayoutINS4_7SwizzleILi3ELi4ELi3EEENS4_18smem_ptr_flag_bitsILi16EEENSU_INS5_IJNSA_ILi8EEENSA_ILi64EEEEEENS5_IJS18_SC_EEEEEEEvNS4_8identityENS4_23SM90_TMA_LOAD_MULTICASTES1C_vS1D_EENS_8epilogue10collective6detail29Sm90TmaWarpSpecializedAdapterINS1H_15DefaultEpilogueISJ_SK_SK_NS1G_6thread17LinearCombinationISJ_Li1EffLNS1L_9ScaleType4KindE0ELNS_15FloatRoundStyleE2ESJ_EENS1_15EpilogueDefaultEEEEEvvEEEEvNT_6ParamsE,"a",@progbits
	.sectionflags	@""
	.align	4
.nv.constant0._ZN7cutlass13device_kernelINS_4gemm6kernel13GemmUniversalIN4cute5tupleIJiiiiEEENS1_10collective13CollectiveMmaINS1_34MainloopSm90TmaGmmaWarpSpecializedILi3ENS5_IJNS4_1CILi2EEENSA_ILi1EEESC_EEENS1_35KernelTmaWarpSpecializedCooperativeEEENS5_IJNSA_ILi128EEENSA_ILi160EEESG_EEENS_6half_tENS5_IJlSC_lEEESJ_SK_NS4_8TiledMMAINS4_8MMA_AtomIJNS4_4SM904GMMA25MMA_64x32x16_F32F16F16_SSILNSO_5MajorE0ELSQ_0ELNSO_7ScaleInE1ELSR_1EEEEEENS4_6LayoutISD_NS5_IJSC_NSA_ILi0EEESV_EEEEENS5_IJNS4_10UnderscoreESY_SY_EEEEENS4_13SM90_TMA_LOADENS4_14ComposedLayoutINS4_7SwizzleILi3ELi4ELi3EEENS4_18smem_ptr_flag_bitsILi16EEENSU_INS5_IJNSA_ILi8EEENSA_ILi64EEEEEENS5_IJS18_SC_EEEEEEEvNS4_8identityENS4_23SM90_TMA_LOAD_MULTICASTES1C_vS1D_EENS_8epilogue10collective6detail29Sm90TmaWarpSpecializedAdapterINS1H_15DefaultEpilogueISJ_SK_SK_NS1G_6thread17LinearCombinationISJ_Li1EffLNS1L_9ScaleType4KindE0ELNS_15FloatRoundStyleE2ESJ_EENS1_15EpilogueDefaultEEEEEvvEEEEvNT_6ParamsE:
	.zero		1664


//--------------------- SYMBOLS --------------------------

	.type		.nv.reservedSmem.offset0,@object
	.size		.nv.reservedSmem.offset0,0x4
	.type		__assertfail,@function
